	.target	sm_100a

	.elftype	@"ET_EXEC"


//--------------------- .note.nv.tkinfo           --------------------------
	.section	.note.nv.tkinfo,"",@"SHT_NOTE"
	.sectionflags	@"SHF_NOTE_NV_TKINFO"
	.tkinfo
        /*0018*/ 	.word	0x00000002
        /*0030*/ 	.string	""
        /*0030*/ 	.string	"ptxas"
        /*0030*/ 	.string	"Cuda compilation tools, release 13.0, V13.0.88"
        /*0030*/ 	.string	"Build cuda_13.0.r13.0/compiler.36424714_0"
        /*0030*/ 	.string	"-arch sm_100a -m 64 "



//--------------------- .note.nv.cuinfo           --------------------------
	.section	.note.nv.cuinfo,"",@"SHT_NOTE"
	.sectionflags	@"SHF_NOTE_NV_CUINFO"
        /*0018*/ 	.short	0x0002
        /*001a*/ 	.short	0x0064
        /*001c*/ 	.short	0x0082
	.zero		2


//--------------------- .nv.info                  --------------------------
	.section	.nv.info,"",@"SHT_CUDA_INFO"
	.align	4


	//----- nvinfo : EIATTR_REGCOUNT
	.align		4
        /*0000*/ 	.byte	0x04, 0x2f
        /*0002*/ 	.short	(.L_19 - .L_18)
	.align		4
.L_18:
        /*0004*/ 	.word	index@(_ZN7cutlass13device_kernelINS_4gemm6kernel13GemmUniversalIN4cute5tupleIJiiiiEEENS1_10collective13CollectiveMmaINS1_35MainloopSm100TmaUmmaWarpSpecializedILi28ELi2ELi4ENS5_IJNS4_1CILi1EEESB_SB_EEEEENS5_IJNSA_ILi128EEENSA_ILi96EEENSA_ILi32EEEEEENS_12float_e4m3_tENS5_IJlSB_lEEESI_SJ_NS4_8TiledMMAINS4_8MMA_AtomIJNS4_10MMA_TraitsINS4_19SM100_MMA_F8F6F4_SSEJSI_SI_fSE_SF_NS4_17integral_constantINS4_4UMMA5MajorELSQ_0EEESR_NSO_INSP_7ScaleInELSS_0EEEST_EEEEEENS4_6LayoutISC_NS5_IJNSA_ILi0EEESX_SX_EEEEENS5_IJNS4_10UnderscoreES10_S10_EEEEENS4_13SM90_TMA_LOADENS4_14ComposedLayoutINS4_7SwizzleILi1ELi4ELi3EEENS4_18smem_ptr_flag_bitsILi8EEENSW_INS5_IJNSA_ILi8EEESG_EEENS5_IJSG_SB_EEEEEEEvNS4_8identityES13_S1D_vS1E_EENS_8epilogue10collective18CollectiveEpilogueINS1G_23Sm100TmaWarpSpecializedILi1ELi1ELi96ELb0ELb0EEEJSH_NS5_IJNSW_ISE_SB_EENSW_ISF_SB_EEEEESI_SJ_SI_SJ_NS1G_6fusion15FusionCallbacksIS1K_NS1O_17LinearCombinationISI_fSI_fLNS_15FloatRoundStyleE2EEESH_S1N_JEEENS4_5SM1004TMEM4LOAD26SM100_TMEM_LOAD_32dp32b32xES13_S1D_NS4_39AutoVectorizingCopyWithAssumedAlignmentILi128EEENS4_14SM90_TMA_STOREES1D_S1Z_S1Z_EEEvvEEEEvNT_6ParamsE)
        /*0008*/ 	.word	0x000000eb


	//----- nvinfo : EIATTR_FRAME_SIZE
	.align		4
.L_19:
        /*000c*/ 	.byte	0x04, 0x11
        /*000e*/ 	.short	(.L_21 - .L_20)
	.align		4
.L_20:
        /*0010*/ 	.word	index@($__internal_2_$__cuda_sm10x_tcgen05_guardrail_trap_unallocated_columns_being_dealloced)
        /*0014*/ 	.word	0x00000000


	//----- nvinfo : EIATTR_FRAME_SIZE
	.align		4
.L_21:
        /*0018*/ 	.byte	0x04, 0x11
        /*001a*/ 	.short	(.L_23 - .L_22)
	.align		4
.L_22:
        /*001c*/ 	.word	index@($__internal_1_$__cuda_sm10x_tcgen05_guardrail_trap_phase_invalid_during_alloc)
        /*0020*/ 	.word	0x00000000


	//----- nvinfo : EIATTR_FRAME_SIZE
	.align		4
.L_23:
        /*0024*/ 	.byte	0x04, 0x11
        /*0026*/ 	.short	(.L_25 - .L_24)
	.align		4
.L_24:
        /*0028*/ 	.word	index@($__internal_0_$__cuda_sm10x_tcgen05_guardrail_trap_col_being_dealloced_not_returned_by_alloc)
        /*002c*/ 	.word	0x00000000


	//----- nvinfo : EIATTR_FRAME_SIZE
	.align		4
.L_25:
        /*0030*/ 	.byte	0x04, 0x11
        /*0032*/ 	.short	(.L_27 - .L_26)
	.align		4
.L_26:
        /*0034*/ 	.word	index@(_ZN7cutlass13device_kernelINS_4gemm6kernel13GemmUniversalIN4cute5tupleIJiiiiEEENS1_10collective13CollectiveMmaINS1_35MainloopSm100TmaUmmaWarpSpecializedILi28ELi2ELi4ENS5_IJNS4_1CILi1EEESB_SB_EEEEENS5_IJNSA_ILi128EEENSA_ILi96EEENSA_ILi32EEEEEENS_12float_e4m3_tENS5_IJlSB_lEEESI_SJ_NS4_8TiledMMAINS4_8MMA_AtomIJNS4_10MMA_TraitsINS4_19SM100_MMA_F8F6F4_SSEJSI_SI_fSE_SF_NS4_17integral_constantINS4_4UMMA5MajorELSQ_0EEESR_NSO_INSP_7ScaleInELSS_0EEEST_EEEEEENS4_6LayoutISC_NS5_IJNSA_ILi0EEESX_SX_EEEEENS5_IJNS4_10UnderscoreES10_S10_EEEEENS4_13SM90_TMA_LOADENS4_14ComposedLayoutINS4_7SwizzleILi1ELi4ELi3EEENS4_18smem_ptr_flag_bitsILi8EEENSW_INS5_IJNSA_ILi8EEESG_EEENS5_IJSG_SB_EEEEEEEvNS4_8identityES13_S1D_vS1E_EENS_8epilogue10collective18CollectiveEpilogueINS1G_23Sm100TmaWarpSpecializedILi1ELi1ELi96ELb0ELb0EEEJSH_NS5_IJNSW_ISE_SB_EENSW_ISF_SB_EEEEESI_SJ_SI_SJ_NS1G_6fusion15FusionCallbacksIS1K_NS1O_17LinearCombinationISI_fSI_fLNS_15FloatRoundStyleE2EEESH_S1N_JEEENS4_5SM1004TMEM4LOAD26SM100_TMEM_LOAD_32dp32b32xES13_S1D_NS4_39AutoVectorizingCopyWithAssumedAlignmentILi128EEENS4_14SM90_TMA_STOREES1D_S1Z_S1Z_EEEvvEEEEvNT_6ParamsE)
        /*0038*/ 	.word	0x00000000


	//----- nvinfo : EIATTR_MIN_STACK_SIZE
	.align		4
.L_27:
        /*003c*/ 	.byte	0x04, 0x12
        /*003e*/ 	.short	(.L_29 - .L_28)
	.align		4
.L_28:
        /*0040*/ 	.word	index@(_ZN7cutlass13device_kernelINS_4gemm6kernel13GemmUniversalIN4cute5tupleIJiiiiEEENS1_10collective13CollectiveMmaINS1_35MainloopSm100TmaUmmaWarpSpecializedILi28ELi2ELi4ENS5_IJNS4_1CILi1EEESB_SB_EEEEENS5_IJNSA_ILi128EEENSA_ILi96EEENSA_ILi32EEEEEENS_12float_e4m3_tENS5_IJlSB_lEEESI_SJ_NS4_8TiledMMAINS4_8MMA_AtomIJNS4_10MMA_TraitsINS4_19SM100_MMA_F8F6F4_SSEJSI_SI_fSE_SF_NS4_17integral_constantINS4_4UMMA5MajorELSQ_0EEESR_NSO_INSP_7ScaleInELSS_0EEEST_EEEEEENS4_6LayoutISC_NS5_IJNSA_ILi0EEESX_SX_EEEEENS5_IJNS4_10UnderscoreES10_S10_EEEEENS4_13SM90_TMA_LOADENS4_14ComposedLayoutINS4_7SwizzleILi1ELi4ELi3EEENS4_18smem_ptr_flag_bitsILi8EEENSW_INS5_IJNSA_ILi8EEESG_EEENS5_IJSG_SB_EEEEEEEvNS4_8identityES13_S1D_vS1E_EENS_8epilogue10collective18CollectiveEpilogueINS1G_23Sm100TmaWarpSpecializedILi1ELi1ELi96ELb0ELb0EEEJSH_NS5_IJNSW_ISE_SB_EENSW_ISF_SB_EEEEESI_SJ_SI_SJ_NS1G_6fusion15FusionCallbacksIS1K_NS1O_17LinearCombinationISI_fSI_fLNS_15FloatRoundStyleE2EEESH_S1N_JEEENS4_5SM1004TMEM4LOAD26SM100_TMEM_LOAD_32dp32b32xES13_S1D_NS4_39AutoVectorizingCopyWithAssumedAlignmentILi128EEENS4_14SM90_TMA_STOREES1D_S1Z_S1Z_EEEvvEEEEvNT_6ParamsE)
        /*0044*/ 	.word	0x00000000
.L_29:


//--------------------- .nv.compat                --------------------------
	.section	.nv.compat,"",@"SHT_CUDA_COMPAT_INFO"
	.align	4
        /*0000*/ 	.byte	0x02, 0x09, 0x01, 0x00, 0x02, 0x02, 0x02, 0x00, 0x02, 0x05, 0x05, 0x00, 0x03, 0x07, 0x01, 0x01
        /*0010*/ 	.byte	0x02, 0x03, 0x01, 0x00, 0x02, 0x06, 0x01, 0x00, 0x04, 0x0b, 0x08, 0x00, 0x09, 0x00, 0x00, 0x00
        /*0020*/ 	.byte	0x00, 0x00, 0x00, 0x00


//--------------------- .nv.info._ZN7cutlass13device_kernelINS_4gemm6kernel13GemmUniversalIN4cute5tupleIJiiiiEEENS1_10collective13CollectiveMmaINS1_35MainloopSm100TmaUmmaWarpSpecializedILi28ELi2ELi4ENS5_IJNS4_1CILi1EEESB_SB_EEEEENS5_IJNSA_ILi128EEENSA_ILi96EEENSA_ILi32EEEEEENS_12float_e4m3_tENS5_IJlSB_lEEESI_SJ_NS4_8TiledMMAINS4_8MMA_AtomIJNS4_10MMA_TraitsINS4_19SM100_MMA_F8F6F4_SSEJSI_SI_fSE_SF_NS4_17integral_constantINS4_4UMMA5MajorELSQ_0EEESR_NSO_INSP_7ScaleInELSS_0EEEST_EEEEEENS4_6LayoutISC_NS5_IJNSA_ILi0EEESX_SX_EEEEENS5_IJNS4_10UnderscoreES10_S10_EEEEENS4_13SM90_TMA_LOADENS4_14ComposedLayoutINS4_7SwizzleILi1ELi4ELi3EEENS4_18smem_ptr_flag_bitsILi8EEENSW_INS5_IJNSA_ILi8EEESG_EEENS5_IJSG_SB_EEEEEEEvNS4_8identityES13_S1D_vS1E_EENS_8epilogue10collective18CollectiveEpilogueINS1G_23Sm100TmaWarpSpecializedILi1ELi1ELi96ELb0ELb0EEEJSH_NS5_IJNSW_ISE_SB_EENSW_ISF_SB_EEEEESI_SJ_SI_SJ_NS1G_6fusion15FusionCallbacksIS1K_NS1O_17LinearCombinationISI_fSI_fLNS_15FloatRoundStyleE2EEESH_S1N_JEEENS4_5SM1004TMEM4LOAD26SM100_TMEM_LOAD_32dp32b32xES13_S1D_NS4_39AutoVectorizingCopyWithAssumedAlignmentILi128EEENS4_14SM90_TMA_STOREES1D_S1Z_S1Z_EEEvvEEEEvNT_6ParamsE --------------------------
	.section	.nv.info._ZN7cutlass13device_kernelINS_4gemm6kernel13GemmUniversalIN4cute5tupleIJiiiiEEENS1_10collective13CollectiveMmaINS1_35MainloopSm100TmaUmmaWarpSpecializedILi28ELi2ELi4ENS5_IJNS4_1CILi1EEESB_SB_EEEEENS5_IJNSA_ILi128EEENSA_ILi96EEENSA_ILi32EEEEEENS_12float_e4m3_tENS5_IJlSB_lEEESI_SJ_NS4_8TiledMMAINS4_8MMA_AtomIJNS4_10MMA_TraitsINS4_19SM100_MMA_F8F6F4_SSEJSI_SI_fSE_SF_NS4_17integral_constantINS4_4UMMA5MajorELSQ_0EEESR_NSO_INSP_7ScaleInELSS_0EEEST_EEEEEENS4_6LayoutISC_NS5_IJNSA_ILi0EEESX_SX_EEEEENS5_IJNS4_10UnderscoreES10_S10_EEEEENS4_13SM90_TMA_LOADENS4_14ComposedLayoutINS4_7SwizzleILi1ELi4ELi3EEENS4_18smem_ptr_flag_bitsILi8EEENSW_INS5_IJNSA_ILi8EEESG_EEENS5_IJSG_SB_EEEEEEEvNS4_8identityES13_S1D_vS1E_EENS_8epilogue10collective18CollectiveEpilogueINS1G_23Sm100TmaWarpSpecializedILi1ELi1ELi96ELb0ELb0EEEJSH_NS5_IJNSW_ISE_SB_EENSW_ISF_SB_EEEEESI_SJ_SI_SJ_NS1G_6fusion15FusionCallbacksIS1K_NS1O_17LinearCombinationISI_fSI_fLNS_15FloatRoundStyleE2EEESH_S1N_JEEENS4_5SM1004TMEM4LOAD26SM100_TMEM_LOAD_32dp32b32xES13_S1D_NS4_39AutoVectorizingCopyWithAssumedAlignmentILi128EEENS4_14SM90_TMA_STOREES1D_S1Z_S1Z_EEEvvEEEEvNT_6ParamsE,"",@"SHT_CUDA_INFO"
	.sectionflags	@""
	.align	4


	//----- nvinfo : EIATTR_CUDA_API_VERSION
	.align		4
        /*0000*/ 	.byte	0x04, 0x37
        /*0002*/ 	.short	(.L_31 - .L_30)
.L_30:
        /*0004*/ 	.word	0x00000082


	//----- nvinfo : EIATTR_KPARAM_INFO
	.align		4
.L_31:
        /*0008*/ 	.byte	0x04, 0x17
        /*000a*/ 	.short	(.L_33 - .L_32)
.L_32:
        /*000c*/ 	.word	0x00000000
        /*0010*/ 	.short	0x0000
        /*0012*/ 	.short	0x0000
        /*0014*/ 	.byte	0x00, 0xf0, 0x01, 0x20


	//----- nvinfo : EIATTR_AT_ENTRY_FRAGMENTS
	.align		4
.L_33:
        /*0018*/ 	.byte	0x04, 0x4f
        /*001a*/ 	.short	(.L_35 - .L_34)


	//   ....[0]....
.L_34:
        /*001c*/ 	.word	0x00000006


	//----- nvinfo : EIATTR_RESERVED_SMEM_USED
	.align		4
.L_35:
        /*0020*/ 	.byte	0x01, 0x41
	.zero		2


	//----- nvinfo : EIATTR_SPARSE_MMA_MASK
	.align		4
        /*0024*/ 	.byte	0x03, 0x50
        /*0026*/ 	.short	0x0000


	//----- nvinfo : EIATTR_TCGEN05_1CTA_USED
	.align		4
        /*0028*/ 	.byte	0x01, 0x51
	.zero		2


	//----- nvinfo : EIATTR_MAXREG_COUNT
	.align		4
        /*002c*/ 	.byte	0x03, 0x1b
        /*002e*/ 	.short	0x00ff


	//----- nvinfo : EIATTR_NUM_BARRIERS
	.align		4
        /*0030*/ 	.byte	0x02, 0x4c
        /*0032*/ 	.byte	0x07
	.zero		1


	//----- nvinfo : EIATTR_EXTERNS
	.align		4
        /*0034*/ 	.byte	0x04, 0x0f
        /*0036*/ 	.short	(.L_37 - .L_36)


	//   ....[0]....
	.align		4
.L_36:
        /*0038*/ 	.word	index@(__assertfail)


	//----- nvinfo : EIATTR_MERCURY_ISA_VERSION
	.align		4
.L_37:
        /*003c*/ 	.byte	0x03, 0x5f
        /*003e*/ 	.short	0x0101


	//----- nvinfo : EIATTR_INT_WARP_WIDE_INSTR_OFFSETS
	.align		4
        /*0040*/ 	.byte	0x04, 0x31
        /*0042*/ 	.short	(.L_39 - .L_38)


	//   ....[0]....
.L_38:
        /*0044*/ 	.word	0x000020c0


	//   ....[1]....
        /*0048*/ 	.word	0x00004740


	//   ....[2]....
        /*004c*/ 	.word	0x00004760


	//   ....[3]....
        /*0050*/ 	.word	0x00004790


	//   ....[4]....
        /*0054*/ 	.word	0x000051c0


	//   ....[5]....
        /*0058*/ 	.word	0x00005250


	//   ....[6]....
        /*005c*/ 	.word	0x00005280


	//   ....[7]....
        /*0060*/ 	.word	0x00005350


	//----- nvinfo : EIATTR_COOP_GROUP_MASK_REGIDS
	.align		4
.L_39:
        /*0064*/ 	.byte	0x04, 0x29
        /*0066*/ 	.short	(.L_41 - .L_40)


	//   ....[0]....
.L_40:
        /*0068*/ 	.word	0xffffffff


	//   ....[1]....
        /*006c*/ 	.word	0xffffffff


	//   ....[2]....
        /*0070*/ 	.word	0xffffffff


	//   ....[3]....
        /*0074*/ 	.word	0xffffffff


	//   ....[4]....
        /*0078*/ 	.word	0xffffffff


	//   ....[5]....
        /*007c*/ 	.word	0xffffffff


	//   ....[6]....
        /*0080*/ 	.word	0xffffffff


	//   ....[7]....
        /*0084*/ 	.word	0xffffffff


	//   ....[8]....
        /*0088*/ 	.word	0xffffffff


	//   ....[9]....
        /*008c*/ 	.word	0xffffffff


	//   ....[10]....
        /*0090*/ 	.word	0xffffffff


	//   ....[11]....
        /*0094*/ 	.word	0xffffffff


	//   ....[12]....
        /*0098*/ 	.word	0xffffffff


	//----- nvinfo : EIATTR_COOP_GROUP_INSTR_OFFSETS
	.align		4
.L_41:
        /*009c*/ 	.byte	0x04, 0x28
        /*009e*/ 	.short	(.L_43 - .L_42)


	//   ....[0]....
.L_42:
        /*00a0*/ 	.word	0x00000090


	//   ....[1]....
        /*00a4*/ 	.word	0x000004d0


	//   ....[2]....
        /*00a8*/ 	.word	0x00000970


	//   ....[3]....
        /*00ac*/ 	.word	0x00000ab0


	//   ....[4]....
        /*00b0*/ 	.word	0x00000bb0


	//   ....[5]....
        /*00b4*/ 	.word	0x00000d20


	//   ....[6]....
        /*00b8*/ 	.word	0x00000ec0


	//   ....[7]....
        /*00bc*/ 	.word	0x00001fa0


	//   ....[8]....
        /*00c0*/ 	.word	0x00003b00


	//   ....[9]....
        /*00c4*/ 	.word	0x00003d10


	//   ....[10]....
        /*00c8*/ 	.word	0x00003d40


	//   ....[11]....
        /*00cc*/ 	.word	0x00004620


	//   ....[12]....
        /*00d0*/ 	.word	0x00004850


	//----- nvinfo : EIATTR_VRC_CTA_INIT_COUNT
	.align		4
.L_43:
        /*00d4*/ 	.byte	0x02, 0x4a
        /*00d6*/ 	.byte	0x80
	.zero		1


	//----- nvinfo : EIATTR_SYSCALL_OFFSETS
	.align		4
        /*00d8*/ 	.byte	0x04, 0x46
        /*00da*/ 	.short	(.L_45 - .L_44)


	//   ....[0]....
.L_44:
        /*00dc*/ 	.word	0x00005d80


	//   ....[1]....
        /*00e0*/ 	.word	0x00005ec0


	//   ....[2]....
        /*00e4*/ 	.word	0x00006700


	//   ....[3]....
        /*00e8*/ 	.word	0x00006870


	//   ....[4]....
        /*00ec*/ 	.word	0x000069e0


	//----- nvinfo : EIATTR_MBARRIER_INSTR_OFFSETS
	.align		4
.L_45:
        /*00f0*/ 	.byte	0x04, 0x39
        /*00f2*/ 	.short	(.L_47 - .L_46)


	//   ....[0]....
.L_46:
        /*00f4*/ 	.word	0x000005d0
        /*00f8*/ 	.word	0x000000ff
        /*00fc*/ 	.word	0x00000000
        /*0100*/ 	.short	0x0100
        /*0102*/ 	.byte	0x05
	.zero		1


	//   ....[1]....
        /*0104*/ 	.word	0x000005e0
        /*0108*/ 	.word	0x000000ff
        /*010c*/ 	.word	0x000000e0
        /*0110*/ 	.short	0x0100
        /*0112*/ 	.byte	0x05
	.zero		1


	//   ....[2]....
        /*0114*/ 	.word	0x000005f0
        /*0118*/ 	.word	0x000000ff
        /*011c*/ 	.word	0x00000008
        /*0120*/ 	.short	0x0100
        /*0122*/ 	.byte	0x05
	.zero		1


	//   ....[3]....
        /*0124*/ 	.word	0x00000600
        /*0128*/ 	.word	0x000000ff
        /*012c*/ 	.word	0x000000e8
        /*0130*/ 	.short	0x0100
        /*0132*/ 	.byte	0x05
	.zero		1


	//   ....[4]....
        /*0134*/ 	.word	0x00000610
        /*0138*/ 	.word	0x000000ff
        /*013c*/ 	.word	0x00000010
        /*0140*/ 	.short	0x0100
        /*0142*/ 	.byte	0x05
	.zero		1


	//   ....[5]....
        /*0144*/ 	.word	0x00000620
        /*0148*/ 	.word	0x000000ff
        /*014c*/ 	.word	0x000000f0
        /*0150*/ 	.short	0x0100
        /*0152*/ 	.byte	0x05
	.zero		1


	//   ....[6]....
        /*0154*/ 	.word	0x00000630
        /*0158*/ 	.word	0x000000ff
        /*015c*/ 	.word	0x00000018
        /*0160*/ 	.short	0x0100
        /*0162*/ 	.byte	0x05
	.zero		1


	//   ....[7]....
        /*0164*/ 	.word	0x00000640
        /*0168*/ 	.word	0x000000ff
        /*016c*/ 	.word	0x000000f8
        /*0170*/ 	.short	0x0100
        /*0172*/ 	.byte	0x05
	.zero		1


	//   ....[8]....
        /*0174*/ 	.word	0x00000650
        /*0178*/ 	.word	0x000000ff
        /*017c*/ 	.word	0x00000020
        /*0180*/ 	.short	0x0100
        /*0182*/ 	.byte	0x05
	.zero		1


	//   ....[9]....
        /*0184*/ 	.word	0x00000660
        /*0188*/ 	.word	0x000000ff
        /*018c*/ 	.word	0x00000100
        /*0190*/ 	.short	0x0100
        /*0192*/ 	.byte	0x05
	.zero		1


	//   ....[10]....
        /*0194*/ 	.word	0x00000670
        /*0198*/ 	.word	0x000000ff
        /*019c*/ 	.word	0x00000028
        /*01a0*/ 	.short	0x0100
        /*01a2*/ 	.byte	0x05
	.zero		1


	//   ....[11]....
        /*01a4*/ 	.word	0x00000680
        /*01a8*/ 	.word	0x000000ff
        /*01ac*/ 	.word	0x00000108
        /*01b0*/ 	.short	0x0100
        /*01b2*/ 	.byte	0x05
	.zero		1


	//   ....[12]....
        /*01b4*/ 	.word	0x00000690
        /*01b8*/ 	.word	0x000000ff
        /*01bc*/ 	.word	0x00000030
        /*01c0*/ 	.short	0x0100
        /*01c2*/ 	.byte	0x05
	.zero		1


	//   ....[13]....
        /*01c4*/ 	.word	0x000006a0
        /*01c8*/ 	.word	0x000000ff
        /*01cc*/ 	.word	0x00000110
        /*01d0*/ 	.short	0x0100
        /*01d2*/ 	.byte	0x05
	.zero		1


	//   ....[14]....
        /*01d4*/ 	.word	0x000006b0
        /*01d8*/ 	.word	0x000000ff
        /*01dc*/ 	.word	0x00000038
        /*01e0*/ 	.short	0x0100
        /*01e2*/ 	.byte	0x05
	.zero		1


	//   ....[15]....
        /*01e4*/ 	.word	0x000006c0
        /*01e8*/ 	.word	0x000000ff
        /*01ec*/ 	.word	0x00000118
        /*01f0*/ 	.short	0x0100
        /*01f2*/ 	.byte	0x05
	.zero		1


	//   ....[16]....
        /*01f4*/ 	.word	0x000006d0
        /*01f8*/ 	.word	0x000000ff
        /*01fc*/ 	.word	0x00000040
        /*0200*/ 	.short	0x0100
        /*0202*/ 	.byte	0x05
	.zero		1


	//   ....[17]....
        /*0204*/ 	.word	0x000006e0
        /*0208*/ 	.word	0x000000ff
        /*020c*/ 	.word	0x00000120
        /*0210*/ 	.short	0x0100
        /*0212*/ 	.byte	0x05
	.zero		1


	//   ....[18]....
        /*0214*/ 	.word	0x000006f0
        /*0218*/ 	.word	0x000000ff
        /*021c*/ 	.word	0x00000048
        /*0220*/ 	.short	0x0100
        /*0222*/ 	.byte	0x05
	.zero		1


	//   ....[19]....
        /*0224*/ 	.word	0x00000700
        /*0228*/ 	.word	0x000000ff
        /*022c*/ 	.word	0x00000128
        /*0230*/ 	.short	0x0100
        /*0232*/ 	.byte	0x05
	.zero		1


	//   ....[20]....
        /*0234*/ 	.word	0x00000710
        /*0238*/ 	.word	0x000000ff
        /*023c*/ 	.word	0x00000050
        /*0240*/ 	.short	0x0100
        /*0242*/ 	.byte	0x05
	.zero		1


	//   ....[21]....
        /*0244*/ 	.word	0x00000720
        /*0248*/ 	.word	0x000000ff
        /*024c*/ 	.word	0x00000130
        /*0250*/ 	.short	0x0100
        /*0252*/ 	.byte	0x05
	.zero		1


	//   ....[22]....
        /*0254*/ 	.word	0x00000730
        /*0258*/ 	.word	0x000000ff
        /*025c*/ 	.word	0x00000058
        /*0260*/ 	.short	0x0100
        /*0262*/ 	.byte	0x05
	.zero		1


	//   ....[23]....
        /*0264*/ 	.word	0x00000740
        /*0268*/ 	.word	0x000000ff
        /*026c*/ 	.word	0x00000138
        /*0270*/ 	.short	0x0100
        /*0272*/ 	.byte	0x05
	.zero		1


	//   ....[24]....
        /*0274*/ 	.word	0x00000750
        /*0278*/ 	.word	0x000000ff
        /*027c*/ 	.word	0x00000060
        /*0280*/ 	.short	0x0100
        /*0282*/ 	.byte	0x05
	.zero		1


	//   ....[25]....
        /*0284*/ 	.word	0x00000760
        /*0288*/ 	.word	0x000000ff
        /*028c*/ 	.word	0x00000140
        /*0290*/ 	.short	0x0100
        /*0292*/ 	.byte	0x05
	.zero		1


	//   ....[26]....
        /*0294*/ 	.word	0x00000770
        /*0298*/ 	.word	0x000000ff
        /*029c*/ 	.word	0x00000068
        /*02a0*/ 	.short	0x0100
        /*02a2*/ 	.byte	0x05
	.zero		1


	//   ....[27]....
        /*02a4*/ 	.word	0x00000780
        /*02a8*/ 	.word	0x000000ff
        /*02ac*/ 	.word	0x00000148
        /*02b0*/ 	.short	0x0100
        /*02b2*/ 	.byte	0x05
	.zero		1


	//   ....[28]....
        /*02b4*/ 	.word	0x00000790
        /*02b8*/ 	.word	0x000000ff
        /*02bc*/ 	.word	0x00000070
        /*02c0*/ 	.short	0x0100
        /*02c2*/ 	.byte	0x05
	.zero		1


	//   ....[29]....
        /*02c4*/ 	.word	0x000007a0
        /*02c8*/ 	.word	0x000000ff
        /*02cc*/ 	.word	0x00000150
        /*02d0*/ 	.short	0x0100
        /*02d2*/ 	.byte	0x05
	.zero		1


	//   ....[30]....
        /*02d4*/ 	.word	0x000007b0
        /*02d8*/ 	.word	0x000000ff
        /*02dc*/ 	.word	0x00000078
        /*02e0*/ 	.short	0x0100
        /*02e2*/ 	.byte	0x05
	.zero		1


	//   ....[31]....
        /*02e4*/ 	.word	0x000007c0
        /*02e8*/ 	.word	0x000000ff
        /*02ec*/ 	.word	0x00000158
        /*02f0*/ 	.short	0x0100
        /*02f2*/ 	.byte	0x05
	.zero		1


	//   ....[32]....
        /*02f4*/ 	.word	0x000007d0
        /*02f8*/ 	.word	0x000000ff
        /*02fc*/ 	.word	0x00000080
        /*0300*/ 	.short	0x0100
        /*0302*/ 	.byte	0x05
	.zero		1


	//   ....[33]....
        /*0304*/ 	.word	0x000007e0
        /*0308*/ 	.word	0x000000ff
        /*030c*/ 	.word	0x00000160
        /*0310*/ 	.short	0x0100
        /*0312*/ 	.byte	0x05
	.zero		1


	//   ....[34]....
        /*0314*/ 	.word	0x000007f0
        /*0318*/ 	.word	0x000000ff
        /*031c*/ 	.word	0x00000088
        /*0320*/ 	.short	0x0100
        /*0322*/ 	.byte	0x05
	.zero		1


	//   ....[35]....
        /*0324*/ 	.word	0x00000800
        /*0328*/ 	.word	0x000000ff
        /*032c*/ 	.word	0x00000168
        /*0330*/ 	.short	0x0100
        /*0332*/ 	.byte	0x05
	.zero		1


	//   ....[36]....
        /*0334*/ 	.word	0x00000810
        /*0338*/ 	.word	0x000000ff
        /*033c*/ 	.word	0x00000090
        /*0340*/ 	.short	0x0100
        /*0342*/ 	.byte	0x05
	.zero		1


	//   ....[37]....
        /*0344*/ 	.word	0x00000820
        /*0348*/ 	.word	0x000000ff
        /*034c*/ 	.word	0x00000170
        /*0350*/ 	.short	0x0100
        /*0352*/ 	.byte	0x05
	.zero		1


	//   ....[38]....
        /*0354*/ 	.word	0x00000830
        /*0358*/ 	.word	0x000000ff
        /*035c*/ 	.word	0x00000098
        /*0360*/ 	.short	0x0100
        /*0362*/ 	.byte	0x05
	.zero		1


	//   ....[39]....
        /*0364*/ 	.word	0x00000840
        /*0368*/ 	.word	0x000000ff
        /*036c*/ 	.word	0x00000178
        /*0370*/ 	.short	0x0100
        /*0372*/ 	.byte	0x05
	.zero		1


	//   ....[40]....
        /*0374*/ 	.word	0x00000850
        /*0378*/ 	.word	0x000000ff
        /*037c*/ 	.word	0x000000a0
        /*0380*/ 	.short	0x0100
        /*0382*/ 	.byte	0x05
	.zero		1


	//   ....[41]....
        /*0384*/ 	.word	0x00000860
        /*0388*/ 	.word	0x000000ff
        /*038c*/ 	.word	0x00000180
        /*0390*/ 	.short	0x0100
        /*0392*/ 	.byte	0x05
	.zero		1


	//   ....[42]....
        /*0394*/ 	.word	0x00000870
        /*0398*/ 	.word	0x000000ff
        /*039c*/ 	.word	0x000000a8
        /*03a0*/ 	.short	0x0100
        /*03a2*/ 	.byte	0x05
	.zero		1


	//   ....[43]....
        /*03a4*/ 	.word	0x00000880
        /*03a8*/ 	.word	0x000000ff
        /*03ac*/ 	.word	0x00000188
        /*03b0*/ 	.short	0x0100
        /*03b2*/ 	.byte	0x05
	.zero		1


	//   ....[44]....
        /*03b4*/ 	.word	0x00000890
        /*03b8*/ 	.word	0x000000ff
        /*03bc*/ 	.word	0x000000b0
        /*03c0*/ 	.short	0x0100
        /*03c2*/ 	.byte	0x05
	.zero		1


	//   ....[45]....
        /*03c4*/ 	.word	0x000008a0
        /*03c8*/ 	.word	0x000000ff
        /*03cc*/ 	.word	0x00000190
        /*03d0*/ 	.short	0x0100
        /*03d2*/ 	.byte	0x05
	.zero		1


	//   ....[46]....
        /*03d4*/ 	.word	0x000008b0
        /*03d8*/ 	.word	0x000000ff
        /*03dc*/ 	.word	0x000000b8
        /*03e0*/ 	.short	0x0100
        /*03e2*/ 	.byte	0x05
	.zero		1


	//   ....[47]....
        /*03e4*/ 	.word	0x000008c0
        /*03e8*/ 	.word	0x000000ff
        /*03ec*/ 	.word	0x00000198
        /*03f0*/ 	.short	0x0100
        /*03f2*/ 	.byte	0x05
	.zero		1


	//   ....[48]....
        /*03f4*/ 	.word	0x000008d0
        /*03f8*/ 	.word	0x000000ff
        /*03fc*/ 	.word	0x000000c0
        /*0400*/ 	.short	0x0100
        /*0402*/ 	.byte	0x05
	.zero		1


	//   ....[49]....
        /*0404*/ 	.word	0x000008e0
        /*0408*/ 	.word	0x000000ff
        /*040c*/ 	.word	0x000001a0
        /*0410*/ 	.short	0x0100
        /*0412*/ 	.byte	0x05
	.zero		1


	//   ....[50]....
        /*0414*/ 	.word	0x000008f0
        /*0418*/ 	.word	0x000000ff
        /*041c*/ 	.word	0x000000c8
        /*0420*/ 	.short	0x0100
        /*0422*/ 	.byte	0x05
	.zero		1


	//   ....[51]....
        /*0424*/ 	.word	0x00000900
        /*0428*/ 	.word	0x000000ff
        /*042c*/ 	.word	0x000001a8
        /*0430*/ 	.short	0x0100
        /*0432*/ 	.byte	0x05
	.zero		1


	//   ....[52]....
        /*0434*/ 	.word	0x00000910
        /*0438*/ 	.word	0x000000ff
        /*043c*/ 	.word	0x000000d0
        /*0440*/ 	.short	0x0100
        /*0442*/ 	.byte	0x05
	.zero		1


	//   ....[53]....
        /*0444*/ 	.word	0x00000920
        /*0448*/ 	.word	0x000000ff
        /*044c*/ 	.word	0x000001b0
        /*0450*/ 	.short	0x0100
        /*0452*/ 	.byte	0x05
	.zero		1


	//   ....[54]....
        /*0454*/ 	.word	0x00000930
        /*0458*/ 	.word	0x000000ff
        /*045c*/ 	.word	0x000000d8
        /*0460*/ 	.short	0x0100
        /*0462*/ 	.byte	0x05
	.zero		1


	//   ....[55]....
        /*0464*/ 	.word	0x00000940
        /*0468*/ 	.word	0x000000ff
        /*046c*/ 	.word	0x000001b8
        /*0470*/ 	.short	0x0100
        /*0472*/ 	.byte	0x05
	.zero		1


	//   ....[56]....
        /*0474*/ 	.word	0x00000a80
        /*0478*/ 	.word	0x000000ff
        /*047c*/ 	.word	0x000001c0
        /*0480*/ 	.short	0x0100
        /*0482*/ 	.byte	0x07
	.zero		1


	//   ....[57]....
        /*0484*/ 	.word	0x00000a90
        /*0488*/ 	.word	0x000000ff
        /*048c*/ 	.word	0x000001c8
        /*0490*/ 	.short	0x0100
        /*0492*/ 	.byte	0x07
	.zero		1


	//   ....[58]....
        /*0494*/ 	.word	0x00000b80
        /*0498*/ 	.word	0x000000ff
        /*049c*/ 	.word	0x000001d0
        /*04a0*/ 	.short	0x0100
        /*04a2*/ 	.byte	0x05
	.zero		1


	//   ....[59]....
        /*04a4*/ 	.word	0x00000b90
        /*04a8*/ 	.word	0x000000ff
        /*04ac*/ 	.word	0x000001d8
        /*04b0*/ 	.short	0x0100
        /*04b2*/ 	.byte	0x05
	.zero		1


	//   ....[60]....
        /*04b4*/ 	.word	0x00000cd0
        /*04b8*/ 	.word	0x000000ff
        /*04bc*/ 	.word	0x000001e0
        /*04c0*/ 	.short	0x0100
        /*04c2*/ 	.byte	0x05
	.zero		1


	//   ....[61]....
        /*04c4*/ 	.word	0x00000ce0
        /*04c8*/ 	.word	0x000000ff
        /*04cc*/ 	.word	0x000001f0
        /*04d0*/ 	.short	0x0100
        /*04d2*/ 	.byte	0x05
	.zero		1


	//   ....[62]....
        /*04d4*/ 	.word	0x00000cf0
        /*04d8*/ 	.word	0x000000ff
        /*04dc*/ 	.word	0x000001e8
        /*04e0*/ 	.short	0x0100
        /*04e2*/ 	.byte	0x05
	.zero		1


	//   ....[63]....
        /*04e4*/ 	.word	0x00000d00
        /*04e8*/ 	.word	0x000000ff
        /*04ec*/ 	.word	0x000001f8
        /*04f0*/ 	.short	0x0100
        /*04f2*/ 	.byte	0x05
	.zero		1


	//   ....[64]....
        /*04f4*/ 	.word	0x00000e30
        /*04f8*/ 	.word	0x000000ff
        /*04fc*/ 	.word	0x00000200
        /*0500*/ 	.short	0x0100
        /*0502*/ 	.byte	0x07
	.zero		1


	//   ....[65]....
        /*0504*/ 	.word	0x00000e40
        /*0508*/ 	.word	0x000000ff
        /*050c*/ 	.word	0x00000220
        /*0510*/ 	.short	0x0100
        /*0512*/ 	.byte	0x07
	.zero		1


	//   ....[66]....
        /*0514*/ 	.word	0x00000e50
        /*0518*/ 	.word	0x000000ff
        /*051c*/ 	.word	0x00000208
        /*0520*/ 	.short	0x0100
        /*0522*/ 	.byte	0x07
	.zero		1


	//   ....[67]....
        /*0524*/ 	.word	0x00000e60
        /*0528*/ 	.word	0x000000ff
        /*052c*/ 	.word	0x00000228
        /*0530*/ 	.short	0x0100
        /*0532*/ 	.byte	0x07
	.zero		1


	//   ....[68]....
        /*0534*/ 	.word	0x00000e70
        /*0538*/ 	.word	0x000000ff
        /*053c*/ 	.word	0x00000210
        /*0540*/ 	.short	0x0100
        /*0542*/ 	.byte	0x07
	.zero		1


	//   ....[69]....
        /*0544*/ 	.word	0x00000e80
        /*0548*/ 	.word	0x000000ff
        /*054c*/ 	.word	0x00000230
        /*0550*/ 	.short	0x0100
        /*0552*/ 	.byte	0x07
	.zero		1


	//   ....[70]....
        /*0554*/ 	.word	0x00000e90
        /*0558*/ 	.word	0x000000ff
        /*055c*/ 	.word	0x00000218
        /*0560*/ 	.short	0x0100
        /*0562*/ 	.byte	0x07
	.zero		1


	//   ....[71]....
        /*0564*/ 	.word	0x00000ea0
        /*0568*/ 	.word	0x000000ff
        /*056c*/ 	.word	0x00000238
        /*0570*/ 	.short	0x0100
        /*0572*/ 	.byte	0x07
	.zero		1


	//   ....[72]....
        /*0574*/ 	.word	0x00000f90
        /*0578*/ 	.word	0x000000ff
        /*057c*/ 	.word	0x00000240
        /*0580*/ 	.short	0x0100
        /*0582*/ 	.byte	0x05
	.zero		1


	//   ....[73]....
        /*0584*/ 	.word	0x00000fa0
        /*0588*/ 	.word	0x000000ff
        /*058c*/ 	.word	0x00000250
        /*0590*/ 	.short	0x0100
        /*0592*/ 	.byte	0x05
	.zero		1


	//   ....[74]....
        /*0594*/ 	.word	0x00000fb0
        /*0598*/ 	.word	0x000000ff
        /*059c*/ 	.word	0x00000248
        /*05a0*/ 	.short	0x0100
        /*05a2*/ 	.byte	0x05
	.zero		1


	//   ....[75]....
        /*05a4*/ 	.word	0x00000fc0
        /*05a8*/ 	.word	0x000000ff
        /*05ac*/ 	.word	0x00000258
        /*05b0*/ 	.short	0x0100
        /*05b2*/ 	.byte	0x05
	.zero		1


	//   ....[76]....
        /*05b4*/ 	.word	0x000018a0
        /*05b8*/ 	.word	0x00000003
        /*05bc*/ 	.word	0x00000250
        /*05c0*/ 	.short	0x010a
        /*05c2*/ 	.byte	0xff
	.zero		1


	//   ....[77]....
        /*05c4*/ 	.word	0x000018d0
        /*05c8*/ 	.word	0x00000003
        /*05cc*/ 	.word	0x00000240
        /*05d0*/ 	.short	0x0101
        /*05d2*/ 	.byte	0xff
	.zero		1


	//   ....[78]....
        /*05d4*/ 	.word	0x000019a0
        /*05d8*/ 	.word	0x000000ff
        /*05dc*/ 	.word	0x000000e0
        /*05e0*/ 	.short	0x010a
        /*05e2*/ 	.byte	0x05
	.zero		1


	//   ....[79]....
        /*05e4*/ 	.word	0x00001a40
        /*05e8*/ 	.word	0x000000ff
        /*05ec*/ 	.word	0x000000e0
        /*05f0*/ 	.short	0x010a
        /*05f2*/ 	.byte	0x21
	.zero		1


	//   ....[80]....
        /*05f4*/ 	.word	0x00001b90
        /*05f8*/ 	.word	0x000000ff
        /*05fc*/ 	.word	0x000000e0
        /*0600*/ 	.short	0x010a
        /*0602*/ 	.byte	0x08
	.zero		1


	//   ....[81]....
        /*0604*/ 	.word	0x00001ca0
        /*0608*/ 	.word	0x000000ff
        /*060c*/ 	.word	0x000001d8
        /*0610*/ 	.short	0x0101
        /*0612*/ 	.byte	0x04
	.zero		1


	//   ....[82]....
        /*0614*/ 	.word	0x00001cc0
        /*0618*/ 	.word	0x000000ff
        /*061c*/ 	.word	0x000000e0
        /*0620*/ 	.short	0x010a
        /*0622*/ 	.byte	0x05
	.zero		1


	//   ....[83]....
        /*0624*/ 	.word	0x00001d40
        /*0628*/ 	.word	0x000000ff
        /*062c*/ 	.word	0x000000e0
        /*0630*/ 	.short	0x010a
        /*0632*/ 	.byte	0x11
	.zero		1


	//   ....[84]....
        /*0634*/ 	.word	0x00001e90
        /*0638*/ 	.word	0x000000ff
        /*063c*/ 	.word	0x000000e0
        /*0640*/ 	.short	0x010a
        /*0642*/ 	.byte	0x08
	.zero		1


	//   ....[85]....
        /*0644*/ 	.word	0x00001fd0
        /*0648*/ 	.word	0x00000002
        /*064c*/ 	.word	0x000001e0
        /*0650*/ 	.short	0x010a
        /*0652*/ 	.byte	0xff
	.zero		1


	//   ....[86]....
        /*0654*/ 	.word	0x00002090
        /*0658*/ 	.word	0x00000002
        /*065c*/ 	.word	0x00000000
        /*0660*/ 	.short	0x0101
        /*0662*/ 	.byte	0xff
	.zero		1


	//   ....[87]....
        /*0664*/ 	.word	0x000025f0
        /*0668*/ 	.word	0x000000ff
        /*066c*/ 	.word	0x00000000
        /*0670*/ 	.short	0x010a
        /*0672*/ 	.byte	0x05
	.zero		1


	//   ....[88]....
        /*0674*/ 	.word	0x00002680
        /*0678*/ 	.word	0x000000ff
        /*067c*/ 	.word	0x00000000
        /*0680*/ 	.short	0x010a
        /*0682*/ 	.byte	0x05
	.zero		1


	//   ....[89]....
        /*0684*/ 	.word	0x00002710
        /*0688*/ 	.word	0x000000ff
        /*068c*/ 	.word	0x00000000
        /*0690*/ 	.short	0x010a
        /*0692*/ 	.byte	0x05
	.zero		1


	//   ....[90]....
        /*0694*/ 	.word	0x000027a0
        /*0698*/ 	.word	0x000000ff
        /*069c*/ 	.word	0x00000000
        /*06a0*/ 	.short	0x010a
        /*06a2*/ 	.byte	0x05
	.zero		1


	//   ....[91]....
        /*06a4*/ 	.word	0x00002830
        /*06a8*/ 	.word	0x000000ff
        /*06ac*/ 	.word	0x00000000
        /*06b0*/ 	.short	0x010a
        /*06b2*/ 	.byte	0x05
	.zero		1


	//   ....[92]....
        /*06b4*/ 	.word	0x000028c0
        /*06b8*/ 	.word	0x000000ff
        /*06bc*/ 	.word	0x00000000
        /*06c0*/ 	.short	0x010a
        /*06c2*/ 	.byte	0x05
	.zero		1


	//   ....[93]....
        /*06c4*/ 	.word	0x00002950
        /*06c8*/ 	.word	0x000000ff
        /*06cc*/ 	.word	0x00000000
        /*06d0*/ 	.short	0x010a
        /*06d2*/ 	.byte	0x05
	.zero		1


	//   ....[94]....
        /*06d4*/ 	.word	0x000029e0
        /*06d8*/ 	.word	0x000000ff
        /*06dc*/ 	.word	0x00000000
        /*06e0*/ 	.short	0x010a
        /*06e2*/ 	.byte	0x05
	.zero		1


	//   ....[95]....
        /*06e4*/ 	.word	0x00002a70
        /*06e8*/ 	.word	0x000000ff
        /*06ec*/ 	.word	0x00000000
        /*06f0*/ 	.short	0x010a
        /*06f2*/ 	.byte	0x05
	.zero		1


	//   ....[96]....
        /*06f4*/ 	.word	0x00002b00
        /*06f8*/ 	.word	0x000000ff
        /*06fc*/ 	.word	0x00000000
        /*0700*/ 	.short	0x010a
        /*0702*/ 	.byte	0x05
	.zero		1


	//   ....[97]....
        /*0704*/ 	.word	0x00002b90
        /*0708*/ 	.word	0x000000ff
        /*070c*/ 	.word	0x00000000
        /*0710*/ 	.short	0x010a
        /*0712*/ 	.byte	0x05
	.zero		1


	//   ....[98]....
        /*0714*/ 	.word	0x00002c20
        /*0718*/ 	.word	0x000000ff
        /*071c*/ 	.word	0x00000000
        /*0720*/ 	.short	0x010a
        /*0722*/ 	.byte	0x05
	.zero		1


	//   ....[99]....
        /*0724*/ 	.word	0x00002cb0
        /*0728*/ 	.word	0x000000ff
        /*072c*/ 	.word	0x00000000
        /*0730*/ 	.short	0x010a
        /*0732*/ 	.byte	0x05
	.zero		1


	//   ....[100]....
        /*0734*/ 	.word	0x00002d40
        /*0738*/ 	.word	0x000000ff
        /*073c*/ 	.word	0x00000000
        /*0740*/ 	.short	0x010a
        /*0742*/ 	.byte	0x05
	.zero		1


	//   ....[101]....
        /*0744*/ 	.word	0x00002dd0
        /*0748*/ 	.word	0x000000ff
        /*074c*/ 	.word	0x00000000
        /*0750*/ 	.short	0x010a
        /*0752*/ 	.byte	0x05
	.zero		1


	//   ....[102]....
        /*0754*/ 	.word	0x00002e60
        /*0758*/ 	.word	0x000000ff
        /*075c*/ 	.word	0x00000000
        /*0760*/ 	.short	0x010a
        /*0762*/ 	.byte	0x05
	.zero		1


	//   ....[103]....
        /*0764*/ 	.word	0x00002ef0
        /*0768*/ 	.word	0x000000ff
        /*076c*/ 	.word	0x00000000
        /*0770*/ 	.short	0x010a
        /*0772*/ 	.byte	0x05
	.zero		1


	//   ....[104]....
        /*0774*/ 	.word	0x00002f80
        /*0778*/ 	.word	0x000000ff
        /*077c*/ 	.word	0x00000000
        /*0780*/ 	.short	0x010a
        /*0782*/ 	.byte	0x05
	.zero		1


	//   ....[105]....
        /*0784*/ 	.word	0x00003010
        /*0788*/ 	.word	0x000000ff
        /*078c*/ 	.word	0x00000000
        /*0790*/ 	.short	0x010a
        /*0792*/ 	.byte	0x05
	.zero		1


	//   ....[106]....
        /*0794*/ 	.word	0x000030a0
        /*0798*/ 	.word	0x000000ff
        /*079c*/ 	.word	0x00000000
        /*07a0*/ 	.short	0x010a
        /*07a2*/ 	.byte	0x05
	.zero		1


	//   ....[107]....
        /*07a4*/ 	.word	0x00003130
        /*07a8*/ 	.word	0x000000ff
        /*07ac*/ 	.word	0x00000000
        /*07b0*/ 	.short	0x010a
        /*07b2*/ 	.byte	0x05
	.zero		1


	//   ....[108]....
        /*07b4*/ 	.word	0x000031c0
        /*07b8*/ 	.word	0x000000ff
        /*07bc*/ 	.word	0x00000000
        /*07c0*/ 	.short	0x010a
        /*07c2*/ 	.byte	0x05
	.zero		1


	//   ....[109]....
        /*07c4*/ 	.word	0x00003250
        /*07c8*/ 	.word	0x000000ff
        /*07cc*/ 	.word	0x00000000
        /*07d0*/ 	.short	0x010a
        /*07d2*/ 	.byte	0x05
	.zero		1


	//   ....[110]....
        /*07d4*/ 	.word	0x000032e0
        /*07d8*/ 	.word	0x000000ff
        /*07dc*/ 	.word	0x00000000
        /*07e0*/ 	.short	0x010a
        /*07e2*/ 	.byte	0x05
	.zero		1


	//   ....[111]....
        /*07e4*/ 	.word	0x00003370
        /*07e8*/ 	.word	0x000000ff
        /*07ec*/ 	.word	0x00000000
        /*07f0*/ 	.short	0x010a
        /*07f2*/ 	.byte	0x05
	.zero		1


	//   ....[112]....
        /*07f4*/ 	.word	0x00003400
        /*07f8*/ 	.word	0x000000ff
        /*07fc*/ 	.word	0x00000000
        /*0800*/ 	.short	0x010a
        /*0802*/ 	.byte	0x05
	.zero		1


	//   ....[113]....
        /*0804*/ 	.word	0x00003490
        /*0808*/ 	.word	0x000000ff
        /*080c*/ 	.word	0x00000000
        /*0810*/ 	.short	0x010a
        /*0812*/ 	.byte	0x05
	.zero		1


	//   ....[114]....
        /*0814*/ 	.word	0x00003530
        /*0818*/ 	.word	0x00000000
        /*081c*/ 	.word	0x00000000
        /*0820*/ 	.short	0x010a
        /*0822*/ 	.byte	0xff
	.zero		1


	//   ....[115]....
        /*0824*/ 	.word	0x00003650
        /*0828*/ 	.word	0x00000000
        /*082c*/ 	.word	0x00000240
        /*0830*/ 	.short	0x010a
        /*0832*/ 	.byte	0xff
	.zero		1


	//   ....[116]....
        /*0834*/ 	.word	0x000036b0
        /*0838*/ 	.word	0x00000004
        /*083c*/ 	.word	0x00000000
        /*0840*/ 	.short	0x0101
        /*0842*/ 	.byte	0xff
	.zero		1


	//   ....[117]....
        /*0844*/ 	.word	0x000036d0
        /*0848*/ 	.word	0x000000ff
        /*084c*/ 	.word	0x000001f0
        /*0850*/ 	.short	0x010a
        /*0852*/ 	.byte	0x05
	.zero		1


	//   ....[118]....
        /*0854*/ 	.word	0x000037f0
        /*0858*/ 	.word	0x00000000
        /*085c*/ 	.word	0x000001e0
        /*0860*/ 	.short	0x010a
        /*0862*/ 	.byte	0xff
	.zero		1


	//   ....[119]....
        /*0864*/ 	.word	0x00003900
        /*0868*/ 	.word	0x00000000
        /*086c*/ 	.word	0x00000000
        /*0870*/ 	.short	0x0101
        /*0872*/ 	.byte	0xff
	.zero		1


	//   ....[120]....
        /*0874*/ 	.word	0x00003990
        /*0878*/ 	.word	0x000000ff
        /*087c*/ 	.word	0x000001f0
        /*0880*/ 	.short	0x0106
        /*0882*/ 	.byte	0x05
	.zero		1


	//   ....[121]....
        /*0884*/ 	.word	0x000039b0
        /*0888*/ 	.word	0x000000ff
        /*088c*/ 	.word	0x000001f0
        /*0890*/ 	.short	0x010a
        /*0892*/ 	.byte	0x05
	.zero		1


	//   ....[122]....
        /*0894*/ 	.word	0x00003a40
        /*0898*/ 	.word	0x000000ff
        /*089c*/ 	.word	0x000001f0
        /*08a0*/ 	.short	0x0106
        /*08a2*/ 	.byte	0x04
	.zero		1


	//   ....[123]....
        /*08a4*/ 	.word	0x00003a80
        /*08a8*/ 	.word	0x00000000
        /*08ac*/ 	.word	0x000001f0
        /*08b0*/ 	.short	0x010a
        /*08b2*/ 	.byte	0xff
	.zero		1


	//   ....[124]....
        /*08b4*/ 	.word	0x00003f60
        /*08b8*/ 	.word	0x00000000
        /*08bc*/ 	.word	0x000001e0
        /*08c0*/ 	.short	0x010a
        /*08c2*/ 	.byte	0xff
	.zero		1


	//   ....[125]....
        /*08c4*/ 	.word	0x00004060
        /*08c8*/ 	.word	0x00000003
        /*08cc*/ 	.word	0x00000000
        /*08d0*/ 	.short	0x0101
        /*08d2*/ 	.byte	0xff
	.zero		1


	//   ....[126]....
        /*08d4*/ 	.word	0x00004070
        /*08d8*/ 	.word	0x000000ff
        /*08dc*/ 	.word	0x00000000
        /*08e0*/ 	.short	0x010a
        /*08e2*/ 	.byte	0x05
	.zero		1


	//   ....[127]....
        /*08e4*/ 	.word	0x00004090
        /*08e8*/ 	.word	0x000000ff
        /*08ec*/ 	.word	0x00000220
        /*08f0*/ 	.short	0x010a
        /*08f2*/ 	.byte	0x0e
	.zero		1


	//   ....[128]....
        /*08f4*/ 	.word	0x00004170
        /*08f8*/ 	.word	0x000000ff
        /*08fc*/ 	.word	0x00000000
        /*0900*/ 	.short	0x010a
        /*0902*/ 	.byte	0x07
	.zero		1


	//   ....[129]....
        /*0904*/ 	.word	0x00004280
        /*0908*/ 	.word	0x000000ff
        /*090c*/ 	.word	0x00000000
        /*0910*/ 	.short	0x010a
        /*0912*/ 	.byte	0x13
	.zero		1


	//   ....[130]....
        /*0914*/ 	.word	0x00004450
        /*0918*/ 	.word	0x000000ff
        /*091c*/ 	.word	0x00000000
        /*0920*/ 	.short	0x010a
        /*0922*/ 	.byte	0x05
	.zero		1


	//   ....[131]....
        /*0924*/ 	.word	0x000044e0
        /*0928*/ 	.word	0x000000ff
        /*092c*/ 	.word	0x00000000
        /*0930*/ 	.short	0x010a
        /*0932*/ 	.byte	0x05
	.zero		1


	//   ....[132]....
        /*0934*/ 	.word	0x00004570
        /*0938*/ 	.word	0x000000ff
        /*093c*/ 	.word	0x00000000
        /*0940*/ 	.short	0x010a
        /*0942*/ 	.byte	0x05
	.zero		1


	//   ....[133]....
        /*0944*/ 	.word	0x00004600
        /*0948*/ 	.word	0x000000ff
        /*094c*/ 	.word	0x00000000
        /*0950*/ 	.short	0x010a
        /*0952*/ 	.byte	0x06
	.zero		1


	//   ....[134]....
        /*0954*/ 	.word	0x00004a40
        /*0958*/ 	.word	0x00000000
        /*095c*/ 	.word	0x000001e0
        /*0960*/ 	.short	0x010a
        /*0962*/ 	.byte	0xff
	.zero		1


	//   ....[135]....
        /*0964*/ 	.word	0x00004b30
        /*0968*/ 	.word	0x00000000
        /*096c*/ 	.word	0x00000000
        /*0970*/ 	.short	0x0101
        /*0972*/ 	.byte	0xff
	.zero		1


	//   ....[136]....
        /*0974*/ 	.word	0x00004e50
        /*0978*/ 	.word	0x000000ff
        /*097c*/ 	.word	0x000001d8
        /*0980*/ 	.short	0x010a
        /*0982*/ 	.byte	0x07
	.zero		1


	//   ....[137]....
        /*0984*/ 	.word	0x00004fd0
        /*0988*/ 	.word	0x000000ff
        /*098c*/ 	.word	0x000001c8
        /*0990*/ 	.short	0x010a
        /*0992*/ 	.byte	0x07
	.zero		1


	//   ....[138]....
        /*0994*/ 	.word	0x000053d0
        /*0998*/ 	.word	0x000000ff
        /*099c*/ 	.word	0x000001c0
        /*09a0*/ 	.short	0x010b
        /*09a2*/ 	.byte	0x07
	.zero		1


	//   ....[139]....
        /*09a4*/ 	.word	0x000053f0
        /*09a8*/ 	.word	0x000000ff
        /*09ac*/ 	.word	0x00000000
        /*09b0*/ 	.short	0x0101
        /*09b2*/ 	.byte	0x25
	.zero		1


	//   ....[140]....
        /*09b4*/ 	.word	0x00005430
        /*09b8*/ 	.word	0x00000000
        /*09bc*/ 	.word	0x000001c8
        /*09c0*/ 	.short	0x010a
        /*09c2*/ 	.byte	0xff
	.zero		1


	//   ....[141]....
        /*09c4*/ 	.word	0x00005790
        /*09c8*/ 	.word	0x00000000
        /*09cc*/ 	.word	0x000001e0
        /*09d0*/ 	.short	0x010a
        /*09d2*/ 	.byte	0xff
	.zero		1


	//   ....[142]....
        /*09d4*/ 	.word	0x000058a0
        /*09d8*/ 	.word	0x00000000
        /*09dc*/ 	.word	0x00000000
        /*09e0*/ 	.short	0x0101
        /*09e2*/ 	.byte	0xff
	.zero		1


	//   ....[143]....
        /*09e4*/ 	.word	0x00006270
        /*09e8*/ 	.word	0x000000ff
        /*09ec*/ 	.word	0x000001c0
        /*09f0*/ 	.short	0x010a
        /*09f2*/ 	.byte	0x2b
	.zero		1


	//   ....[144]....
        /*09f4*/ 	.word	0x00006280
        /*09f8*/ 	.word	0x00000010
        /*09fc*/ 	.word	0x00000200
        /*0a00*/ 	.short	0x010a
        /*0a02*/ 	.byte	0xff
	.zero		1


	//   ....[145]....
        /*0a04*/ 	.word	0x00006450
        /*0a08*/ 	.word	0x000000ff
        /*0a0c*/ 	.word	0x000001c0
        /*0a10*/ 	.short	0x010a
        /*0a12*/ 	.byte	0x2b
	.zero		1


	//   ....[146]....
        /*0a14*/ 	.word	0x00006570
        /*0a18*/ 	.word	0x000000ff
        /*0a1c*/ 	.word	0x00000000
        /*0a20*/ 	.short	0x0101
        /*0a22*/ 	.byte	0x04
	.zero		1


	//   ....[147]....
        /*0a24*/ 	.word	0x000065e0
        /*0a28*/ 	.word	0x00000010
        /*0a2c*/ 	.word	0x00000200
        /*0a30*/ 	.short	0x010a
        /*0a32*/ 	.byte	0xff
	.zero		1


	//   ....[148]....
        /*0a34*/ 	.word	0x00006f30
        /*0a38*/ 	.word	0x000000ff
        /*0a3c*/ 	.word	0x00000000
        /*0a40*/ 	.short	0x0101
        /*0a42*/ 	.byte	0x05
	.zero		1


	//   ....[149]....
        /*0a44*/ 	.word	0x000085f0
        /*0a48*/ 	.word	0x00000003
        /*0a4c*/ 	.word	0x00000250
        /*0a50*/ 	.short	0x010a
        /*0a52*/ 	.byte	0xff
	.zero		1


	//   ....[150]....
        /*0a54*/ 	.word	0x00008650
        /*0a58*/ 	.word	0x00000002
        /*0a5c*/ 	.word	0x000000e0
        /*0a60*/ 	.short	0x010a
        /*0a62*/ 	.byte	0xff
	.zero		1


	//   ....[151]....
        /*0a64*/ 	.word	0x000086b0
        /*0a68*/ 	.word	0x00000002
        /*0a6c*/ 	.word	0x000000e0
        /*0a70*/ 	.short	0x010a
        /*0a72*/ 	.byte	0xff
	.zero		1


	//   ....[152]....
        /*0a74*/ 	.word	0x00008700
        /*0a78*/ 	.word	0x00000002
        /*0a7c*/ 	.word	0x000001e0
        /*0a80*/ 	.short	0x010a
        /*0a82*/ 	.byte	0xff
	.zero		1


	//   ....[153]....
        /*0a84*/ 	.word	0x00008760
        /*0a88*/ 	.word	0x00000000
        /*0a8c*/ 	.word	0x00000000
        /*0a90*/ 	.short	0x010a
        /*0a92*/ 	.byte	0xff
	.zero		1


	//   ....[154]....
        /*0a94*/ 	.word	0x000087c0
        /*0a98*/ 	.word	0x00000000
        /*0a9c*/ 	.word	0x00000000
        /*0aa0*/ 	.short	0x010a
        /*0aa2*/ 	.byte	0xff
	.zero		1


	//   ....[155]....
        /*0aa4*/ 	.word	0x00008820
        /*0aa8*/ 	.word	0x00000000
        /*0aac*/ 	.word	0x00000000
        /*0ab0*/ 	.short	0x010a
        /*0ab2*/ 	.byte	0xff
	.zero		1


	//   ....[156]....
        /*0ab4*/ 	.word	0x00008880
        /*0ab8*/ 	.word	0x00000000
        /*0abc*/ 	.word	0x00000000
        /*0ac0*/ 	.short	0x010a
        /*0ac2*/ 	.byte	0xff
	.zero		1


	//   ....[157]....
        /*0ac4*/ 	.word	0x000088e0
        /*0ac8*/ 	.word	0x00000000
        /*0acc*/ 	.word	0x00000000
        /*0ad0*/ 	.short	0x010a
        /*0ad2*/ 	.byte	0xff
	.zero		1


	//   ....[158]....
        /*0ad4*/ 	.word	0x00008940
        /*0ad8*/ 	.word	0x00000000
        /*0adc*/ 	.word	0x00000000
        /*0ae0*/ 	.short	0x010a
        /*0ae2*/ 	.byte	0xff
	.zero		1


	//   ....[159]....
        /*0ae4*/ 	.word	0x000089a0
        /*0ae8*/ 	.word	0x00000000
        /*0aec*/ 	.word	0x00000000
        /*0af0*/ 	.short	0x010a
        /*0af2*/ 	.byte	0xff
	.zero		1


	//   ....[160]....
        /*0af4*/ 	.word	0x00008a00
        /*0af8*/ 	.word	0x00000000
        /*0afc*/ 	.word	0x00000000
        /*0b00*/ 	.short	0x010a
        /*0b02*/ 	.byte	0xff
	.zero		1


	//   ....[161]....
        /*0b04*/ 	.word	0x00008a60
        /*0b08*/ 	.word	0x00000000
        /*0b0c*/ 	.word	0x00000000
        /*0b10*/ 	.short	0x010a
        /*0b12*/ 	.byte	0xff
	.zero		1


	//   ....[162]....
        /*0b14*/ 	.word	0x00008ac0
        /*0b18*/ 	.word	0x00000000
        /*0b1c*/ 	.word	0x00000000
        /*0b20*/ 	.short	0x010a
        /*0b22*/ 	.byte	0xff
	.zero		1


	//   ....[163]....
        /*0b24*/ 	.word	0x00008b20
        /*0b28*/ 	.word	0x00000000
        /*0b2c*/ 	.word	0x00000000
        /*0b30*/ 	.short	0x010a
        /*0b32*/ 	.byte	0xff
	.zero		1


	//   ....[164]....
        /*0b34*/ 	.word	0x00008b80
        /*0b38*/ 	.word	0x00000000
        /*0b3c*/ 	.word	0x00000000
        /*0b40*/ 	.short	0x010a
        /*0b42*/ 	.byte	0xff
	.zero		1


	//   ....[165]....
        /*0b44*/ 	.word	0x00008be0
        /*0b48*/ 	.word	0x00000000
        /*0b4c*/ 	.word	0x00000000
        /*0b50*/ 	.short	0x010a
        /*0b52*/ 	.byte	0xff
	.zero		1


	//   ....[166]....
        /*0b54*/ 	.word	0x00008c40
        /*0b58*/ 	.word	0x00000000
        /*0b5c*/ 	.word	0x00000000
        /*0b60*/ 	.short	0x010a
        /*0b62*/ 	.byte	0xff
	.zero		1


	//   ....[167]....
        /*0b64*/ 	.word	0x00008ca0
        /*0b68*/ 	.word	0x00000000
        /*0b6c*/ 	.word	0x00000000
        /*0b70*/ 	.short	0x010a
        /*0b72*/ 	.byte	0xff
	.zero		1


	//   ....[168]....
        /*0b74*/ 	.word	0x00008d00
        /*0b78*/ 	.word	0x00000000
        /*0b7c*/ 	.word	0x00000000
        /*0b80*/ 	.short	0x010a
        /*0b82*/ 	.byte	0xff
	.zero		1


	//   ....[169]....
        /*0b84*/ 	.word	0x00008d60
        /*0b88*/ 	.word	0x00000000
        /*0b8c*/ 	.word	0x00000000
        /*0b90*/ 	.short	0x010a
        /*0b92*/ 	.byte	0xff
	.zero		1


	//   ....[170]....
        /*0b94*/ 	.word	0x00008dc0
        /*0b98*/ 	.word	0x00000000
        /*0b9c*/ 	.word	0x00000000
        /*0ba0*/ 	.short	0x010a
        /*0ba2*/ 	.byte	0xff
	.zero		1


	//   ....[171]....
        /*0ba4*/ 	.word	0x00008e20
        /*0ba8*/ 	.word	0x00000000
        /*0bac*/ 	.word	0x00000000
        /*0bb0*/ 	.short	0x010a
        /*0bb2*/ 	.byte	0xff
	.zero		1


	//   ....[172]....
        /*0bb4*/ 	.word	0x00008e80
        /*0bb8*/ 	.word	0x00000000
        /*0bbc*/ 	.word	0x00000000
        /*0bc0*/ 	.short	0x010a
        /*0bc2*/ 	.byte	0xff
	.zero		1


	//   ....[173]....
        /*0bc4*/ 	.word	0x00008ee0
        /*0bc8*/ 	.word	0x00000000
        /*0bcc*/ 	.word	0x00000000
        /*0bd0*/ 	.short	0x010a
        /*0bd2*/ 	.byte	0xff
	.zero		1


	//   ....[174]....
        /*0bd4*/ 	.word	0x00008f40
        /*0bd8*/ 	.word	0x00000000
        /*0bdc*/ 	.word	0x00000000
        /*0be0*/ 	.short	0x010a
        /*0be2*/ 	.byte	0xff
	.zero		1


	//   ....[175]....
        /*0be4*/ 	.word	0x00008fa0
        /*0be8*/ 	.word	0x00000000
        /*0bec*/ 	.word	0x00000000
        /*0bf0*/ 	.short	0x010a
        /*0bf2*/ 	.byte	0xff
	.zero		1


	//   ....[176]....
        /*0bf4*/ 	.word	0x00009000
        /*0bf8*/ 	.word	0x00000000
        /*0bfc*/ 	.word	0x00000000
        /*0c00*/ 	.short	0x010a
        /*0c02*/ 	.byte	0xff
	.zero		1


	//   ....[177]....
        /*0c04*/ 	.word	0x00009060
        /*0c08*/ 	.word	0x00000000
        /*0c0c*/ 	.word	0x00000000
        /*0c10*/ 	.short	0x010a
        /*0c12*/ 	.byte	0xff
	.zero		1


	//   ....[178]....
        /*0c14*/ 	.word	0x000090c0
        /*0c18*/ 	.word	0x00000000
        /*0c1c*/ 	.word	0x00000000
        /*0c20*/ 	.short	0x010a
        /*0c22*/ 	.byte	0xff
	.zero		1


	//   ....[179]....
        /*0c24*/ 	.word	0x00009120
        /*0c28*/ 	.word	0x00000000
        /*0c2c*/ 	.word	0x00000000
        /*0c30*/ 	.short	0x010a
        /*0c32*/ 	.byte	0xff
	.zero		1


	//   ....[180]....
        /*0c34*/ 	.word	0x00009170
        /*0c38*/ 	.word	0x00000000
        /*0c3c*/ 	.word	0x00000240
        /*0c40*/ 	.short	0x010a
        /*0c42*/ 	.byte	0xff
	.zero		1


	//   ....[181]....
        /*0c44*/ 	.word	0x000091d0
        /*0c48*/ 	.word	0x00000000
        /*0c4c*/ 	.word	0x000001f0
        /*0c50*/ 	.short	0x010a
        /*0c52*/ 	.byte	0xff
	.zero		1


	//   ....[182]....
        /*0c54*/ 	.word	0x00009220
        /*0c58*/ 	.word	0x00000000
        /*0c5c*/ 	.word	0x000001e0
        /*0c60*/ 	.short	0x010a
        /*0c62*/ 	.byte	0xff
	.zero		1


	//   ....[183]....
        /*0c64*/ 	.word	0x00009280
        /*0c68*/ 	.word	0x00000000
        /*0c6c*/ 	.word	0x000001f0
        /*0c70*/ 	.short	0x010a
        /*0c72*/ 	.byte	0xff
	.zero		1


	//   ....[184]....
        /*0c74*/ 	.word	0x000092d0
        /*0c78*/ 	.word	0x00000000
        /*0c7c*/ 	.word	0x000001e0
        /*0c80*/ 	.short	0x010a
        /*0c82*/ 	.byte	0xff
	.zero		1


	//   ....[185]....
        /*0c84*/ 	.word	0x00009330
        /*0c88*/ 	.word	0x00000003
        /*0c8c*/ 	.word	0x00000220
        /*0c90*/ 	.short	0x010a
        /*0c92*/ 	.byte	0xff
	.zero		1


	//   ....[186]....
        /*0c94*/ 	.word	0x00009390
        /*0c98*/ 	.word	0x00000000
        /*0c9c*/ 	.word	0x00000000
        /*0ca0*/ 	.short	0x010a
        /*0ca2*/ 	.byte	0xff
	.zero		1


	//   ....[187]....
        /*0ca4*/ 	.word	0x000093f0
        /*0ca8*/ 	.word	0x00000000
        /*0cac*/ 	.word	0x00000000
        /*0cb0*/ 	.short	0x010a
        /*0cb2*/ 	.byte	0xff
	.zero		1


	//   ....[188]....
        /*0cb4*/ 	.word	0x00009450
        /*0cb8*/ 	.word	0x00000000
        /*0cbc*/ 	.word	0x00000000
        /*0cc0*/ 	.short	0x010a
        /*0cc2*/ 	.byte	0xff
	.zero		1


	//   ....[189]....
        /*0cc4*/ 	.word	0x000094b0
        /*0cc8*/ 	.word	0x00000000
        /*0ccc*/ 	.word	0x00000000
        /*0cd0*/ 	.short	0x010a
        /*0cd2*/ 	.byte	0xff
	.zero		1


	//   ....[190]....
        /*0cd4*/ 	.word	0x00009510
        /*0cd8*/ 	.word	0x00000000
        /*0cdc*/ 	.word	0x00000000
        /*0ce0*/ 	.short	0x010a
        /*0ce2*/ 	.byte	0xff
	.zero		1


	//   ....[191]....
        /*0ce4*/ 	.word	0x00009560
        /*0ce8*/ 	.word	0x00000000
        /*0cec*/ 	.word	0x000001e0
        /*0cf0*/ 	.short	0x010a
        /*0cf2*/ 	.byte	0xff
	.zero		1


	//   ....[192]....
        /*0cf4*/ 	.word	0x000095c0
        /*0cf8*/ 	.word	0x00000000
        /*0cfc*/ 	.word	0x000001d8
        /*0d00*/ 	.short	0x010a
        /*0d02*/ 	.byte	0xff
	.zero		1


	//   ....[193]....
        /*0d04*/ 	.word	0x00009620
        /*0d08*/ 	.word	0x00000003
        /*0d0c*/ 	.word	0x000001c8
        /*0d10*/ 	.short	0x010a
        /*0d12*/ 	.byte	0xff
	.zero		1


	//   ....[194]....
        /*0d14*/ 	.word	0x00009670
        /*0d18*/ 	.word	0x00000000
        /*0d1c*/ 	.word	0x000001e0
        /*0d20*/ 	.short	0x010a
        /*0d22*/ 	.byte	0xff
	.zero		1


	//   ....[195]....
        /*0d24*/ 	.word	0x000096d0
        /*0d28*/ 	.word	0x00000000
        /*0d2c*/ 	.word	0x000001c0
        /*0d30*/ 	.short	0x010a
        /*0d32*/ 	.byte	0xff
	.zero		1


	//   ....[196]....
        /*0d34*/ 	.word	0x00009720
        /*0d38*/ 	.word	0x00000010
        /*0d3c*/ 	.word	0x00000200
        /*0d40*/ 	.short	0x010a
        /*0d42*/ 	.byte	0xff
	.zero		1


	//----- nvinfo : EIATTR_NUM_MBARRIERS
	.align		4
.L_47:
        /*0d44*/ 	.byte	0x03, 0x38
        /*0d46*/ 	.short	0x004c


	//----- nvinfo : EIATTR_EXIT_INSTR_OFFSETS
	.align		4
        /*0d48*/ 	.byte	0x04, 0x1c
        /*0d4a*/ 	.short	(.L_49 - .L_48)


	//   ....[0]....
.L_48:
        /*0d4c*/ 	.word	0x00003560


	//   ....[1]....
        /*0d50*/ 	.word	0x00003a50


	//   ....[2]....
        /*0d54*/ 	.word	0x00003ab0


	//   ....[3]....
        /*0d58*/ 	.word	0x00004860


	//   ....[4]....
        /*0d5c*/ 	.word	0x00005460


	//   ....[5]....
        /*0d60*/ 	.word	0x000054a0


	//   ....[6]....
        /*0d64*/ 	.word	0x000085e0


	//----- nvinfo : EIATTR_MAX_THREADS
	.align		4
.L_49:
        /*0d68*/ 	.byte	0x04, 0x05
        /*0d6a*/ 	.short	(.L_51 - .L_50)
.L_50:
        /*0d6c*/ 	.word	0x00000100
        /*0d70*/ 	.word	0x00000001
        /*0d74*/ 	.word	0x00000001


	//----- nvinfo : EIATTR_CRS_STACK_SIZE
	.align		4
.L_51:
        /*0d78*/ 	.byte	0x04, 0x1e
        /*0d7a*/ 	.short	(.L_53 - .L_52)
.L_52:
        /*0d7c*/ 	.word	0x00000000


	//----- nvinfo : EIATTR_CBANK_PARAM_SIZE
	.align		4
.L_53:
        /*0d80*/ 	.byte	0x03, 0x19
        /*0d82*/ 	.short	0x0800


	//----- nvinfo : EIATTR_PARAM_CBANK
	.align		4
        /*0d84*/ 	.byte	0x04, 0x0a
        /*0d86*/ 	.short	(.L_55 - .L_54)
	.align		4
.L_54:
        /*0d88*/ 	.word	index@(.nv.constant0._ZN7cutlass13device_kernelINS_4gemm6kernel13GemmUniversalIN4cute5tupleIJiiiiEEENS1_10collective13CollectiveMmaINS1_35MainloopSm100TmaUmmaWarpSpecializedILi28ELi2ELi4ENS5_IJNS4_1CILi1EEESB_SB_EEEEENS5_IJNSA_ILi128EEENSA_ILi96EEENSA_ILi32EEEEEENS_12float_e4m3_tENS5_IJlSB_lEEESI_SJ_NS4_8TiledMMAINS4_8MMA_AtomIJNS4_10MMA_TraitsINS4_19SM100_MMA_F8F6F4_SSEJSI_SI_fSE_SF_NS4_17integral_constantINS4_4UMMA5MajorELSQ_0EEESR_NSO_INSP_7ScaleInELSS_0EEEST_EEEEEENS4_6LayoutISC_NS5_IJNSA_ILi0EEESX_SX_EEEEENS5_IJNS4_10UnderscoreES10_S10_EEEEENS4_13SM90_TMA_LOADENS4_14ComposedLayoutINS4_7SwizzleILi1ELi4ELi3EEENS4_18smem_ptr_flag_bitsILi8EEENSW_INS5_IJNSA_ILi8EEESG_EEENS5_IJSG_SB_EEEEEEEvNS4_8identityES13_S1D_vS1E_EENS_8epilogue10collective18CollectiveEpilogueINS1G_23Sm100TmaWarpSpecializedILi1ELi1ELi96ELb0ELb0EEEJSH_NS5_IJNSW_ISE_SB_EENSW_ISF_SB_EEEEESI_SJ_SI_SJ_NS1G_6fusion15FusionCallbacksIS1K_NS1O_17LinearCombinationISI_fSI_fLNS_15FloatRoundStyleE2EEESH_S1N_JEEENS4_5SM1004TMEM4LOAD26SM100_TMEM_LOAD_32dp32b32xES13_S1D_NS4_39AutoVectorizingCopyWithAssumedAlignmentILi128EEENS4_14SM90_TMA_STOREES1D_S1Z_S1Z_EEEvvEEEEvNT_6ParamsE)
        /*0d8c*/ 	.short	0x0380
        /*0d8e*/ 	.short	0x0800


	//----- nvinfo : EIATTR_SW_WAR
	.align		4
.L_55:
        /*0d90*/ 	.byte	0x04, 0x36
        /*0d92*/ 	.short	(.L_57 - .L_56)
.L_56:
        /*0d94*/ 	.word	0x00000008
.L_57:


//--------------------- .nv.callgraph             --------------------------
	.section	.nv.callgraph,"",@"SHT_CUDA_CALLGRAPH"
	.align	4
	.sectionentsize	8
	.align		4
        /*0000*/ 	.word	0x00000000
	.align		4
        /*0004*/ 	.word	0xffffffff
	.align		4
        /*0008*/ 	.word	index@(_ZN7cutlass13device_kernelINS_4gemm6kernel13GemmUniversalIN4cute5tupleIJiiiiEEENS1_10collective13CollectiveMmaINS1_35MainloopSm100TmaUmmaWarpSpecializedILi28ELi2ELi4ENS5_IJNS4_1CILi1EEESB_SB_EEEEENS5_IJNSA_ILi128EEENSA_ILi96EEENSA_ILi32EEEEEENS_12float_e4m3_tENS5_IJlSB_lEEESI_SJ_NS4_8TiledMMAINS4_8MMA_AtomIJNS4_10MMA_TraitsINS4_19SM100_MMA_F8F6F4_SSEJSI_SI_fSE_SF_NS4_17integral_constantINS4_4UMMA5MajorELSQ_0EEESR_NSO_INSP_7ScaleInELSS_0EEEST_EEEEEENS4_6LayoutISC_NS5_IJNSA_ILi0EEESX_SX_EEEEENS5_IJNS4_10UnderscoreES10_S10_EEEEENS4_13SM90_TMA_LOADENS4_14ComposedLayoutINS4_7SwizzleILi1ELi4ELi3EEENS4_18smem_ptr_flag_bitsILi8EEENSW_INS5_IJNSA_ILi8EEESG_EEENS5_IJSG_SB_EEEEEEEvNS4_8identityES13_S1D_vS1E_EENS_8epilogue10collective18CollectiveEpilogueINS1G_23Sm100TmaWarpSpecializedILi1ELi1ELi96ELb0ELb0EEEJSH_NS5_IJNSW_ISE_SB_EENSW_ISF_SB_EEEEESI_SJ_SI_SJ_NS1G_6fusion15FusionCallbacksIS1K_NS1O_17LinearCombinationISI_fSI_fLNS_15FloatRoundStyleE2EEESH_S1N_JEEENS4_5SM1004TMEM4LOAD26SM100_TMEM_LOAD_32dp32b32xES13_S1D_NS4_39AutoVectorizingCopyWithAssumedAlignmentILi128EEENS4_14SM90_TMA_STOREES1D_S1Z_S1Z_EEEvvEEEEvNT_6ParamsE)
	.align		4
        /*000c*/ 	.word	index@(__assertfail)
	.align		4
        /*0010*/ 	.word	0x00000000
	.align		4
        /*0014*/ 	.word	0xfffffffe
	.align		4
        /*0018*/ 	.word	0x00000000
	.align		4
        /*001c*/ 	.word	0xfffffffd
	.align		4
        /*0020*/ 	.word	0x00000000
	.align		4
        /*0024*/ 	.word	0xfffffffc


//--------------------- .nv.constant4             --------------------------
	.section	.nv.constant4,"a",@progbits
	.align	8
	.align		8
.nv.constant4:
        /*0000*/ 	.dword	__assertfail
	.align		8
        /*0008*/ 	.dword	__unnamed_1
	.align		8
        /*0010*/ 	.dword	__unnamed_2
	.align		8
        /*0018*/ 	.dword	_ZN40_INTERNAL_6f1e5055_4_k_cu_adb1bbb1_274144cuda3std3__45__cpo5beginE
	.align		8
        /*0020*/ 	.dword	_ZN40_INTERNAL_6f1e5055_4_k_cu_adb1bbb1_274144cuda3std3__45__cpo3endE
	.align		8
        /*0028*/ 	.dword	_ZN40_INTERNAL_6f1e5055_4_k_cu_adb1bbb1_274144cuda3std3__45__cpo6cbeginE
	.align		8
        /*0030*/ 	.dword	_ZN40_INTERNAL_6f1e5055_4_k_cu_adb1bbb1_274144cuda3std3__45__cpo4cendE
	.align		8
        /*0038*/ 	.dword	_ZN40_INTERNAL_6f1e5055_4_k_cu_adb1bbb1_274144cuda3std3__442_GLOBAL__N__6f1e5055_4_k_cu_adb1bbb1_274146ignoreE
	.align		8
        /*0040*/ 	.dword	_ZN40_INTERNAL_6f1e5055_4_k_cu_adb1bbb1_274144cuda3std3__419piecewise_constructE
	.align		8
        /*0048*/ 	.dword	_ZN40_INTERNAL_6f1e5055_4_k_cu_adb1bbb1_274144cuda3std3__48in_placeE
	.align		8
        /*0050*/ 	.dword	_ZN40_INTERNAL_6f1e5055_4_k_cu_adb1bbb1_274144cuda3std6ranges3__45__cpo4swapE
	.align		8
        /*0058*/ 	.dword	_ZN40_INTERNAL_6f1e5055_4_k_cu_adb1bbb1_274144cuda3std6ranges3__45__cpo9iter_moveE
	.align		8
        /*0060*/ 	.dword	_ZN40_INTERNAL_6f1e5055_4_k_cu_adb1bbb1_274144cute7productE
	.align		8
        /*0068*/ 	.dword	_ZN40_INTERNAL_6f1e5055_4_k_cu_adb1bbb1_274144cute1_E
	.align		8
        /*0070*/ 	.dword	$str$25
	.align		8
        /*0078*/ 	.dword	$str$26
	.align		8
        /*0080*/ 	.dword	$str$27
	.align		8
        /*0088*/ 	.dword	$str$28


//--------------------- .text._ZN7cutlass13device_kernelINS_4gemm6kernel13GemmUniversalIN4cute5tupleIJiiiiEEENS1_10collective13CollectiveMmaINS1_35MainloopSm100TmaUmmaWarpSpecializedILi28ELi2ELi4ENS5_IJNS4_1CILi1EEESB_SB_EEEEENS5_IJNSA_ILi128EEENSA_ILi96EEENSA_ILi32EEEEEENS_12float_e4m3_tENS5_IJlSB_lEEESI_SJ_NS4_8TiledMMAINS4_8MMA_AtomIJNS4_10MMA_TraitsINS4_19SM100_MMA_F8F6F4_SSEJSI_SI_fSE_SF_NS4_17integral_constantINS4_4UMMA5MajorELSQ_0EEESR_NSO_INSP_7ScaleInELSS_0EEEST_EEEEEENS4_6LayoutISC_NS5_IJNSA_ILi0EEESX_SX_EEEEENS5_IJNS4_10UnderscoreES10_S10_EEEEENS4_13SM90_TMA_LOADENS4_14ComposedLayoutINS4_7SwizzleILi1ELi4ELi3EEENS4_18smem_ptr_flag_bitsILi8EEENSW_INS5_IJNSA_ILi8EEESG_EEENS5_IJSG_SB_EEEEEEEvNS4_8identityES13_S1D_vS1E_EENS_8epilogue10collective18CollectiveEpilogueINS1G_23Sm100TmaWarpSpecializedILi1ELi1ELi96ELb0ELb0EEEJSH_NS5_IJNSW_ISE_SB_EENSW_ISF_SB_EEEEESI_SJ_SI_SJ_NS1G_6fusion15FusionCallbacksIS1K_NS1O_17LinearCombinationISI_fSI_fLNS_15FloatRoundStyleE2EEESH_S1N_JEEENS4_5SM1004TMEM4LOAD26SM100_TMEM_LOAD_32dp32b32xES13_S1D_NS4_39AutoVectorizingCopyWithAssumedAlignmentILi128EEENS4_14SM90_TMA_STOREES1D_S1Z_S1Z_EEEvvEEEEvNT_6ParamsE --------------------------
	.section	.text._ZN7cutlass13device_kernelINS_4gemm6kernel13GemmUniversalIN4cute5tupleIJiiiiEEENS1_10collective13CollectiveMmaINS1_35MainloopSm100TmaUmmaWarpSpecializedILi28ELi2ELi4ENS5_IJNS4_1CILi1EEESB_SB_EEEEENS5_IJNSA_ILi128EEENSA_ILi96EEENSA_ILi32EEEEEENS_12float_e4m3_tENS5_IJlSB_lEEESI_SJ_NS4_8TiledMMAINS4_8MMA_AtomIJNS4_10MMA_TraitsINS4_19SM100_MMA_F8F6F4_SSEJSI_SI_fSE_SF_NS4_17integral_constantINS4_4UMMA5MajorELSQ_0EEESR_NSO_INSP_7ScaleInELSS_0EEEST_EEEEEENS4_6LayoutISC_NS5_IJNSA_ILi0EEESX_SX_EEEEENS5_IJNS4_10UnderscoreES10_S10_EEEEENS4_13SM90_TMA_LOADENS4_14ComposedLayoutINS4_7SwizzleILi1ELi4ELi3EEENS4_18smem_ptr_flag_bitsILi8EEENSW_INS5_IJNSA_ILi8EEESG_EEENS5_IJSG_SB_EEEEEEEvNS4_8identityES13_S1D_vS1E_EENS_8epilogue10collective18CollectiveEpilogueINS1G_23Sm100TmaWarpSpecializedILi1ELi1ELi96ELb0ELb0EEEJSH_NS5_IJNSW_ISE_SB_EENSW_ISF_SB_EEEEESI_SJ_SI_SJ_NS1G_6fusion15FusionCallbacksIS1K_NS1O_17LinearCombinationISI_fSI_fLNS_15FloatRoundStyleE2EEESH_S1N_JEEENS4_5SM1004TMEM4LOAD26SM100_TMEM_LOAD_32dp32b32xES13_S1D_NS4_39AutoVectorizingCopyWithAssumedAlignmentILi128EEENS4_14SM90_TMA_STOREES1D_S1Z_S1Z_EEEvvEEEEvNT_6ParamsE,"ax",@progbits
	.align	128
.text._ZN7cutlass13device_kernelINS_4gemm6kernel13GemmUniversalIN4cute5tupleIJiiiiEEENS1_10collective13CollectiveMmaINS1_35MainloopSm100TmaUmmaWarpSpecializedILi28ELi2ELi4ENS5_IJNS4_1CILi1EEESB_SB_EEEEENS5_IJNSA_ILi128EEENSA_ILi96EEENSA_ILi32EEEEEENS_12float_e4m3_tENS5_IJlSB_lEEESI_SJ_NS4_8TiledMMAINS4_8MMA_AtomIJNS4_10MMA_TraitsINS4_19SM100_MMA_F8F6F4_SSEJSI_SI_fSE_SF_NS4_17integral_constantINS4_4UMMA5MajorELSQ_0EEESR_NSO_INSP_7ScaleInELSS_0EEEST_EEEEEENS4_6LayoutISC_NS5_IJNSA_ILi0EEESX_SX_EEEEENS5_IJNS4_10UnderscoreES10_S10_EEEEENS4_13SM90_TMA_LOADENS4_14ComposedLayoutINS4_7SwizzleILi1ELi4ELi3EEENS4_18smem_ptr_flag_bitsILi8EEENSW_INS5_IJNSA_ILi8EEESG_EEENS5_IJSG_SB_EEEEEEEvNS4_8identityES13_S1D_vS1E_EENS_8epilogue10collective18CollectiveEpilogueINS1G_23Sm100TmaWarpSpecializedILi1ELi1ELi96ELb0ELb0EEEJSH_NS5_IJNSW_ISE_SB_EENSW_ISF_SB_EEEEESI_SJ_SI_SJ_NS1G_6fusion15FusionCallbacksIS1K_NS1O_17LinearCombinationISI_fSI_fLNS_15FloatRoundStyleE2EEESH_S1N_JEEENS4_5SM1004TMEM4LOAD26SM100_TMEM_LOAD_32dp32b32xES13_S1D_NS4_39AutoVectorizingCopyWithAssumedAlignmentILi128EEENS4_14SM90_TMA_STOREES1D_S1Z_S1Z_EEEvvEEEEvNT_6ParamsE:
        .type           _ZN7cutlass13device_kernelINS_4gemm6kernel13GemmUniversalIN4cute5tupleIJiiiiEEENS1_10collective13CollectiveMmaINS1_35MainloopSm100TmaUmmaWarpSpecializedILi28ELi2ELi4ENS5_IJNS4_1CILi1EEESB_SB_EEEEENS5_IJNSA_ILi128EEENSA_ILi96EEENSA_ILi32EEEEEENS_12float_e4m3_tENS5_IJlSB_lEEESI_SJ_NS4_8TiledMMAINS4_8MMA_AtomIJNS4_10MMA_TraitsINS4_19SM100_MMA_F8F6F4_SSEJSI_SI_fSE_SF_NS4_17integral_constantINS4_4UMMA5MajorELSQ_0EEESR_NSO_INSP_7ScaleInELSS_0EEEST_EEEEEENS4_6LayoutISC_NS5_IJNSA_ILi0EEESX_SX_EEEEENS5_IJNS4_10UnderscoreES10_S10_EEEEENS4_13SM90_TMA_LOADENS4_14ComposedLayoutINS4_7SwizzleILi1ELi4ELi3EEENS4_18smem_ptr_flag_bitsILi8EEENSW_INS5_IJNSA_ILi8EEESG_EEENS5_IJSG_SB_EEEEEEEvNS4_8identityES13_S1D_vS1E_EENS_8epilogue10collective18CollectiveEpilogueINS1G_23Sm100TmaWarpSpecializedILi1ELi1ELi96ELb0ELb0EEEJSH_NS5_IJNSW_ISE_SB_EENSW_ISF_SB_EEEEESI_SJ_SI_SJ_NS1G_6fusion15FusionCallbacksIS1K_NS1O_17LinearCombinationISI_fSI_fLNS_15FloatRoundStyleE2EEESH_S1N_JEEENS4_5SM1004TMEM4LOAD26SM100_TMEM_LOAD_32dp32b32xES13_S1D_NS4_39AutoVectorizingCopyWithAssumedAlignmentILi128EEENS4_14SM90_TMA_STOREES1D_S1Z_S1Z_EEEvvEEEEvNT_6ParamsE,@function
        .size           _ZN7cutlass13device_kernelINS_4gemm6kernel13GemmUniversalIN4cute5tupleIJiiiiEEENS1_10collective13CollectiveMmaINS1_35MainloopSm100TmaUmmaWarpSpecializedILi28ELi2ELi4ENS5_IJNS4_1CILi1EEESB_SB_EEEEENS5_IJNSA_ILi128EEENSA_ILi96EEENSA_ILi32EEEEEENS_12float_e4m3_tENS5_IJlSB_lEEESI_SJ_NS4_8TiledMMAINS4_8MMA_AtomIJNS4_10MMA_TraitsINS4_19SM100_MMA_F8F6F4_SSEJSI_SI_fSE_SF_NS4_17integral_constantINS4_4UMMA5MajorELSQ_0EEESR_NSO_INSP_7ScaleInELSS_0EEEST_EEEEEENS4_6LayoutISC_NS5_IJNSA_ILi0EEESX_SX_EEEEENS5_IJNS4_10UnderscoreES10_S10_EEEEENS4_13SM90_TMA_LOADENS4_14ComposedLayoutINS4_7SwizzleILi1ELi4ELi3EEENS4_18smem_ptr_flag_bitsILi8EEENSW_INS5_IJNSA_ILi8EEESG_EEENS5_IJSG_SB_EEEEEEEvNS4_8identityES13_S1D_vS1E_EENS_8epilogue10collective18CollectiveEpilogueINS1G_23Sm100TmaWarpSpecializedILi1ELi1ELi96ELb0ELb0EEEJSH_NS5_IJNSW_ISE_SB_EENSW_ISF_SB_EEEEESI_SJ_SI_SJ_NS1G_6fusion15FusionCallbacksIS1K_NS1O_17LinearCombinationISI_fSI_fLNS_15FloatRoundStyleE2EEESH_S1N_JEEENS4_5SM1004TMEM4LOAD26SM100_TMEM_LOAD_32dp32b32xES13_S1D_NS4_39AutoVectorizingCopyWithAssumedAlignmentILi128EEENS4_14SM90_TMA_STOREES1D_S1Z_S1Z_EEEvvEEEEvNT_6ParamsE,(.L_x_203 - _ZN7cutlass13device_kernelINS_4gemm6kernel13GemmUniversalIN4cute5tupleIJiiiiEEENS1_10collective13CollectiveMmaINS1_35MainloopSm100TmaUmmaWarpSpecializedILi28ELi2ELi4ENS5_IJNS4_1CILi1EEESB_SB_EEEEENS5_IJNSA_ILi128EEENSA_ILi96EEENSA_ILi32EEEEEENS_12float_e4m3_tENS5_IJlSB_lEEESI_SJ_NS4_8TiledMMAINS4_8MMA_AtomIJNS4_10MMA_TraitsINS4_19SM100_MMA_F8F6F4_SSEJSI_SI_fSE_SF_NS4_17integral_constantINS4_4UMMA5MajorELSQ_0EEESR_NSO_INSP_7ScaleInELSS_0EEEST_EEEEEENS4_6LayoutISC_NS5_IJNSA_ILi0EEESX_SX_EEEEENS5_IJNS4_10UnderscoreES10_S10_EEEEENS4_13SM90_TMA_LOADENS4_14ComposedLayoutINS4_7SwizzleILi1ELi4ELi3EEENS4_18smem_ptr_flag_bitsILi8EEENSW_INS5_IJNSA_ILi8EEESG_EEENS5_IJSG_SB_EEEEEEEvNS4_8identityES13_S1D_vS1E_EENS_8epilogue10collective18CollectiveEpilogueINS1G_23Sm100TmaWarpSpecializedILi1ELi1ELi96ELb0ELb0EEEJSH_NS5_IJNSW_ISE_SB_EENSW_ISF_SB_EEEEESI_SJ_SI_SJ_NS1G_6fusion15FusionCallbacksIS1K_NS1O_17LinearCombinationISI_fSI_fLNS_15FloatRoundStyleE2EEESH_S1N_JEEENS4_5SM1004TMEM4LOAD26SM100_TMEM_LOAD_32dp32b32xES13_S1D_NS4_39AutoVectorizingCopyWithAssumedAlignmentILi128EEENS4_14SM90_TMA_STOREES1D_S1Z_S1Z_EEEvvEEEEvNT_6ParamsE)
        .other          _ZN7cutlass13device_kernelINS_4gemm6kernel13GemmUniversalIN4cute5tupleIJiiiiEEENS1_10collective13CollectiveMmaINS1_35MainloopSm100TmaUmmaWarpSpecializedILi28ELi2ELi4ENS5_IJNS4_1CILi1EEESB_SB_EEEEENS5_IJNSA_ILi128EEENSA_ILi96EEENSA_ILi32EEEEEENS_12float_e4m3_tENS5_IJlSB_lEEESI_SJ_NS4_8TiledMMAINS4_8MMA_AtomIJNS4_10MMA_TraitsINS4_19SM100_MMA_F8F6F4_SSEJSI_SI_fSE_SF_NS4_17integral_constantINS4_4UMMA5MajorELSQ_0EEESR_NSO_INSP_7ScaleInELSS_0EEEST_EEEEEENS4_6LayoutISC_NS5_IJNSA_ILi0EEESX_SX_EEEEENS5_IJNS4_10UnderscoreES10_S10_EEEEENS4_13SM90_TMA_LOADENS4_14ComposedLayoutINS4_7SwizzleILi1ELi4ELi3EEENS4_18smem_ptr_flag_bitsILi8EEENSW_INS5_IJNSA_ILi8EEESG_EEENS5_IJSG_SB_EEEEEEEvNS4_8identityES13_S1D_vS1E_EENS_8epilogue10collective18CollectiveEpilogueINS1G_23Sm100TmaWarpSpecializedILi1ELi1ELi96ELb0ELb0EEEJSH_NS5_IJNSW_ISE_SB_EENSW_ISF_SB_EEEEESI_SJ_SI_SJ_NS1G_6fusion15FusionCallbacksIS1K_NS1O_17LinearCombinationISI_fSI_fLNS_15FloatRoundStyleE2EEESH_S1N_JEEENS4_5SM1004TMEM4LOAD26SM100_TMEM_LOAD_32dp32b32xES13_S1D_NS4_39AutoVectorizingCopyWithAssumedAlignmentILi128EEENS4_14SM90_TMA_STOREES1D_S1Z_S1Z_EEEvvEEEEvNT_6ParamsE,@"STO_CUDA_ENTRY STV_DEFAULT"
_ZN7cutlass13device_kernelINS_4gemm6kernel13GemmUniversalIN4cute5tupleIJiiiiEEENS1_10collective13CollectiveMmaINS1_35MainloopSm100TmaUmmaWarpSpecializedILi28ELi2ELi4ENS5_IJNS4_1CILi1EEESB_SB_EEEEENS5_IJNSA_ILi128EEENSA_ILi96EEENSA_ILi32EEEEEENS_12float_e4m3_tENS5_IJlSB_lEEESI_SJ_NS4_8TiledMMAINS4_8MMA_AtomIJNS4_10MMA_TraitsINS4_19SM100_MMA_F8F6F4_SSEJSI_SI_fSE_SF_NS4_17integral_constantINS4_4UMMA5MajorELSQ_0EEESR_NSO_INSP_7ScaleInELSS_0EEEST_EEEEEENS4_6LayoutISC_NS5_IJNSA_ILi0EEESX_SX_EEEEENS5_IJNS4_10UnderscoreES10_S10_EEEEENS4_13SM90_TMA_LOADENS4_14ComposedLayoutINS4_7SwizzleILi1ELi4ELi3EEENS4_18smem_ptr_flag_bitsILi8EEENSW_INS5_IJNSA_ILi8EEESG_EEENS5_IJSG_SB_EEEEEEEvNS4_8identityES13_S1D_vS1E_EENS_8epilogue10collective18CollectiveEpilogueINS1G_23Sm100TmaWarpSpecializedILi1ELi1ELi96ELb0ELb0EEEJSH_NS5_IJNSW_ISE_SB_EENSW_ISF_SB_EEEEESI_SJ_SI_SJ_NS1G_6fusion15FusionCallbacksIS1K_NS1O_17LinearCombinationISI_fSI_fLNS_15FloatRoundStyleE2EEESH_S1N_JEEENS4_5SM1004TMEM4LOAD26SM100_TMEM_LOAD_32dp32b32xES13_S1D_NS4_39AutoVectorizingCopyWithAssumedAlignmentILi128EEENS4_14SM90_TMA_STOREES1D_S1Z_S1Z_EEEvvEEEEvNT_6ParamsE:
[----:B------:R-:W1:Y:S01]  /*0000*/  LDC R1, c[0x0][0x37c] ;  /* 0x0000df00ff017b82 */ /* 0x000e620000000800 */
[----:B------:R-:W2:Y:S01]  /*0010*/  S2R R223, SR_TID.X ;  /* 0x0000000000df7919 */ /* 0x000ea20000002100 */
[----:B------:R-:W3:Y:S01]  /*0020*/  LDCU.64 UR4, c[0x0][0x890] ;  /* 0x00011200ff0477ac */ /* 0x000ee20008000a00 */
[----:B------:R-:W-:Y:S02]  /*0030*/  PRMT R216, RZ, 0x7610, R216 ;  /* 0x00007610ffd87816 */ /* 0x000fe400000000d8 */
[----:B------:R-:W-:Y:S01]  /*0040*/  ELECT P5, URZ, PT ;  /* 0x0000000000ff782f */ /* 0x000fe200038a0000 */
[----:B------:R-:W4:Y:S01]  /*0050*/  LDCU.64 UR40, c[0x0][0x358] ;  /* 0x00006b00ff2877ac */ /* 0x000f220008000a00 */
[----:B---3--:R-:W-:-:S04]  /*0060*/  UISETP.NE.U32.AND UP0, UPT, UR4, URZ, UPT ;  /* 0x000000ff0400728c */ /* 0x008fc8000bf05070 */
[----:B------:R-:W-:Y:S01]  /*0070*/  UISETP.NE.AND.EX UP0, UPT, UR5, URZ, UPT, UP0 ;  /* 0x000000ff0500728c */ /* 0x000fe2000bf05300 */
[----:B--2---:R-:W-:-:S05]  /*0080*/  SHF.R.U32.HI R225, RZ, 0x5, R223 ;  /* 0x00000005ffe17819 */ /* 0x004fca00000116df */
[----:B------:R-:W2:Y:S02]  /*0090*/  SHFL.IDX PT, R0, R225, RZ, 0x1f ;  /* 0x00001fffe1007589 */ /* 0x000ea400000e0000 */
[----:B--2---:R-:W-:Y:S01]  /*00a0*/  R2UR UR8, R0 ;  /* 0x00000000000872ca */ /* 0x004fe200000e0000 */
[----:B-1--4-:R-:W-:-:S14]  /*00b0*/  BRA.U UP0, `(.L_x_0) ;  /* 0x00000001002c7547 */ /* 0x012fdc000b800000 */
[----:B------:R-:W1:Y:S02]  /*00c0*/  LDCU.64 UR6, c[0x0][0x888] ;  /* 0x00011100ff0677ac */ /* 0x000e640008000a00 */
[----:B-1----:R-:W-:-:S04]  /*00d0*/  UISETP.NE.U32.AND UP0, UPT, UR6, URZ, UPT ;  /* 0x000000ff0600728c */ /* 0x002fc8000bf05070 */
[----:B------:R-:W-:-:S09]  /*00e0*/  UISETP.NE.AND.EX UP0, UPT, UR7, URZ, UPT, UP0 ;  /* 0x000000ff0700728c */ /* 0x000fd2000bf05300 */
[----:B------:R-:W-:Y:S05]  /*00f0*/  BRA.U !UP0, `(.L_x_1) ;  /* 0x0000000108107547 */ /* 0x000fea000b800000 */
[----:B------:R-:W1:Y:S02]  /*0100*/  LDC.64 R2, c[0x0][0x888] ;  /* 0x00022200ff027b82 */ /* 0x000e640000000a00 */
[----:B-1----:R1:W5:Y:S01]  /*0110*/  LDG.E R111, desc[UR40][R2.64] ;  /* 0x00000028026f7981 */ /* 0x002362000c1e1900 */
[----:B------:R-:W-:Y:S01]  /*0120*/  HFMA2 R216, -RZ, RZ, 0, 5.9604644775390625e-08 ;  /* 0x00000001ffd87431 */ /* 0x000fe200000001ff */
[----:B------:R-:W-:Y:S05]  /*0130*/  BRA `(.L_x_0) ;  /* 0x00000000000c7947 */ /* 0x000fea0003800000 */
.L_x_1:
[----:B------:R-:W1:Y:S01]  /*0140*/  LDCU UR6, c[0x0][0x880] ;  /* 0x00011000ff0677ac */ /* 0x000e620008000800 */
[----:B------:R-:W-:Y:S01]  /*0150*/  HFMA2 R216, -RZ, RZ, 0, 5.9604644775390625e-08 ;  /* 0x00000001ffd87431 */ /* 0x000fe200000001ff */
[----:B-1----:R-:W-:-:S07]  /*0160*/  MOV R111, UR6 ;  /* 0x00000006006f7c02 */ /* 0x002fce0008000f00 */
.L_x_0:
[----:B------:R-:W2:Y:S02]  /*0170*/  LDCU.64 UR6, c[0x0][0x8b0] ;  /* 0x00011600ff0677ac */ /* 0x000ea40008000a00 */
[----:B--2---:R-:W-:-:S04]  /*0180*/  UISETP.NE.U32.AND UP0, UPT, UR6, URZ, UPT ;  /* 0x000000ff0600728c */ /* 0x004fc8000bf05070 */
[----:B------:R-:W-:-:S09]  /*0190*/  UISETP.NE.AND.EX UP0, UPT, UR7, URZ, UPT, UP0 ;  /* 0x000000ff0700728c */ /* 0x000fd2000bf05300 */
[----:B------:R-:W-:Y:S05]  /*01a0*/  BRA.U UP0, `(.L_x_2) ;  /* 0x0000000100247547 */ /* 0x000fea000b800000 */
[----:B------:R-:W2:Y:S02]  /*01b0*/  LDCU.64 UR6, c[0x0][0x8a8] ;  /* 0x00011500ff0677ac */ /* 0x000ea40008000a00 */
[----:B--2---:R-:W-:-:S04]  /*01c0*/  UISETP.NE.U32.AND UP0, UPT, UR6, URZ, UPT ;  /* 0x000000ff0600728c */ /* 0x004fc8000bf05070 */
[----:B------:R-:W-:-:S09]  /*01d0*/  UISETP.NE.AND.EX UP0, UPT, UR7, URZ, UPT, UP0 ;  /* 0x000000ff0700728c */ /* 0x000fd2000bf05300 */
[----:B------:R-:W-:Y:S05]  /*01e0*/  BRA.U !UP0, `(.L_x_3) ;  /* 0x00000001080c7547 */ /* 0x000fea000b800000 */
[----:B------:R-:W2:Y:S02]  /*01f0*/  LDC.64 R106, c[0x0][0x8a8] ;  /* 0x00022a00ff6a7b82 */ /* 0x000ea40000000a00 */
[----:B--2---:R2:W5:Y:S01]  /*0200*/  LDG.E R106, desc[UR40][R106.64] ;  /* 0x000000286a6a7981 */ /* 0x004562000c1e1900 */
[----:B------:R-:W-:Y:S05]  /*0210*/  BRA `(.L_x_2) ;  /* 0x0000000000087947 */ /* 0x000fea0003800000 */
.L_x_3:
[----:B------:R-:W2:Y:S02]  /*0220*/  LDCU UR6, c[0x0][0x8a0] ;  /* 0x00011400ff0677ac */ /* 0x000ea40008000800 */
[----:B--2---:R-:W-:Y:S02]  /*0230*/  MOV R106, UR6 ;  /* 0x00000006006a7c02 */ /* 0x004fe40008000f00 */
.L_x_2:
[----:B------:R-:W-:Y:S01]  /*0240*/  IMAD.U32 R0, RZ, RZ, UR8 ;  /* 0x00000008ff007e24 */ /* 0x000fe2000f8e00ff */
[----:B------:R-:W-:Y:S04]  /*0250*/  BSSY.RECONVERGENT B0, `(.L_x_4) ;  /* 0x000000c000007945 */ /* 0x000fe80003800200 */
[C---:B------:R-:W-:Y:S02]  /*0260*/  ISETP.NE.OR P1, PT, R0.reuse, 0x1, !P5 ;  /* 0x000000010000780c */ /* 0x040fe40006f25670 */
[----:B------:R-:W-:-:S11]  /*0270*/  ISETP.NE.OR P0, PT, R0, 0x3, !P5 ;  /* 0x000000030000780c */ /* 0x000fd60006f05670 */
[----:B------:R-:W-:Y:S05]  /*0280*/  @P1 BRA `(.L_x_5) ;  /* 0x0000000000201947 */ /* 0x000fea0003800000 */
[----:B------:R-:W3:Y:S02]  /*0290*/  LDCU.64 UR6, c[0x0][0x348] ;  /* 0x00006900ff0677ac */ /* 0x000ee40008000a00 */
[----:B---3--:R-:W-:Y:S02]  /*02a0*/  UIADD3 UR10, UP1, UPT, UR6, 0x80, URZ ;  /* 0x00000080060a7890 */ /* 0x008fe4000ff3e0ff */
[----:B------:R-:W-:Y:S02]  /*02b0*/  UIADD3 UR6, UP0, UPT, UR6, 0x180, URZ ;  /* 0x0000018006067890 */ /* 0x000fe4000ff1e0ff */
[----:B------:R-:W-:Y:S02]  /*02c0*/  UIADD3.X UR11, UPT, UPT, URZ, UR7, URZ, UP1, !UPT ;  /* 0x00000007ff0b7290 */ /* 0x000fe40008ffe4ff */
[----:B------:R-:W-:-:S07]  /*02d0*/  UIADD3.X UR7, UPT, UPT, URZ, UR7, URZ, UP0, !UPT ;  /* 0x00000007ff077290 */ /* 0x000fce00087fe4ff */
[----:B------:R3:W-:Y:S02]  /*02e0*/  UTMACCTL.PF [UR10] ;  /* 0x000000000a0079b9 */ /* 0x0007e40008040000 */
[----:B------:R3:W-:Y:S02]  /*02f0*/  UTMACCTL.PF [UR6] ;  /* 0x00000000060079b9 */ /* 0x0007e40008040000 */
[----:B---3--:R-:W-:Y:S01]  /*0300*/  NOP ;  /* 0x0000000000007918 */ /* 0x008fe20000000000 */
.L_x_5:
[----:B------:R-:W-:Y:S05]  /*0310*/  BSYNC.RECONVERGENT B0 ;  /* 0x0000000000007941 */ /* 0x000fea0003800200 */
.L_x_4:
[----:B------:R-:W-:Y:S04]  /*0320*/  BSSY.RECONVERGENT B0, `(.L_x_6) ;  /* 0x000000a000007945 */ /* 0x000fe80003800200 */
        /* <DEDUP_REMOVED lines=9> */
.L_x_7:
[----:B------:R-:W-:Y:S05]  /*03c0*/  BSYNC.RECONVERGENT B0 ;  /* 0x0000000000007941 */ /* 0x000fea0003800200 */
.L_x_6:
[----:B------:R-:W3:Y:S01]  /*03d0*/  LDCU.64 UR6, c[0x0][0x888] ;  /* 0x00011100ff0677ac */ /* 0x000ee20008000a00 */
[----:B------:R-:W-:Y:S02]  /*03e0*/  UISETP.EQ.U32.AND UP1, UPT, UR4, URZ, UPT ;  /* 0x000000ff0400728c */ /* 0x000fe4000bf22070 */
[----:B------:R-:W-:Y:S02]  /*03f0*/  UPLOP3.LUT UP2, UPT, UPT, UPT, UPT, 0x80, 0x8 ;  /* 0x000000000008789c */ /* 0x000fe40003f4f070 */
[----:B---3--:R-:W-:-:S04]  /*0400*/  UISETP.NE.U32.AND UP0, UPT, UR6, URZ, UPT ;  /* 0x000000ff0600728c */ /* 0x008fc8000bf05070 */
[----:B------:R-:W-:-:S04]  /*0410*/  UISETP.NE.AND.EX UP0, UPT, UR7, URZ, UPT, UP0 ;  /* 0x000000ff0700728c */ /* 0x000fc8000bf05300 */
[----:B------:R-:W-:-:S04]  /*0420*/  UISETP.EQ.OR.EX UP3, UPT, UR5, URZ, !UP0, UP1 ;  /* 0x000000ff0500728c */ /* 0x000fc8000c762710 */
[----:B------:R-:W-:-:S05]  /*0430*/  UP2UR UR44, UPR, URZ, 0x8 ;  /* 0x00000008ff2c7883 */ /* 0x000fca0008000000 */
[----:B------:R-:W-:Y:S07]  /*0440*/  BRA.U !UP3, `(.L_x_8) ;  /* 0x000000010b207547 */ /* 0x000fee000b800000 */
[----:B------:R-:W-:Y:S01]  /*0450*/  UISETP.NE.U32.AND UP2, UPT, UR4, URZ, UPT ;  /* 0x000000ff0400728c */ /* 0x000fe2000bf45070 */
[----:B-----5:R-:W-:Y:S01]  /*0460*/  FSETP.NEU.AND P0, PT, R111, RZ, PT ;  /* 0x000000ff6f00720b */ /* 0x020fe20003f0d000 */
[----:B------:R-:W-:Y:S02]  /*0470*/  USEL UR4, URZ, 0xffffffff, UP0 ;  /* 0xffffffffff047887 */ /* 0x000fe40008000000 */
[----:B------:R-:W-:-:S10]  /*0480*/  UISETP.NE.AND.EX UP2, UPT, UR5, URZ, UPT, UP2 ;  /* 0x000000ff0500728c */ /* 0x000fd4000bf45320 */
[----:B------:R-:W-:Y:S01]  /*0490*/  VOTEU.ANY UP1, P0 ;  /* 0x0000000000ff7886 */ /* 0x000fe20000020100 */
[----:B------:R-:W-:-:S04]  /*04a0*/  @!UP2 USEL UR4, URZ, 0xffffffff, UP1 ;  /* 0xffffffffff04a887 */ /* 0x000fc80008800000 */
[----:B------:R-:W-:-:S04]  /*04b0*/  ULOP3.LUT UR4, UR4, 0x1, URZ, 0xc0, !UPT ;  /* 0x0000000104047892 */ /* 0x000fc8000f8ec0ff */
[----:B------:R-:W-:-:S11]  /*04c0*/  UISETP.NE.U32.AND UP2, UPT, UR4, 0x1, UPT ;  /* 0x000000010400788c */ /* 0x000fd6000bf45070 */
.L_x_8:
[----:B-1----:R-:W1:Y:S01]  /*04d0*/  SHFL.IDX PT, R2, R225, RZ, 0x1f ;  /* 0x00001fffe1027589 */ /* 0x002e6200000e0000 */
[----:B------:R-:W-:-:S04]  /*04e0*/  UISETP.NE.AND UP1, UPT, UR8, 0x2, UPT ;  /* 0x000000020800788c */ /* 0x000fc8000bf25270 */
[----:B------:R-:W-:Y:S01]  /*04f0*/  USEL UR6, URZ, 0x1, UP1 ;  /* 0x00000001ff067887 */ /* 0x000fe20008800000 */
[----:B-1----:R-:W-:-:S13]  /*0500*/  ISETP.NE.AND P0, PT, R2, RZ, PT ;  /* 0x000000ff0200720c */ /* 0x002fda0003f05270 */
[----:B------:R-:W-:Y:S05]  /*0510*/  @P0 BRA `(.L_x_9) ;  /* 0x0000000400140947 */ /* 0x000fea0003800000 */
[----:B------:R-:W-:Y:S01]  /*0520*/  ELECT P0, URZ, PT ;  /* 0x0000000000ff782f */ /* 0x000fe20003800000 */
[----:B------:R-:W-:-:S12]  /*0530*/  BSSY.RECONVERGENT B0, `(.L_x_9) ;  /* 0x0000043000007945 */ /* 0x000fd80003800200 */
[----:B------:R-:W-:Y:S05]  /*0540*/  @!P0 BRA `(.L_x_10) ;  /* 0x0000000400048947 */ /* 0x000fea0003800000 */
[----:B------:R-:W1:Y:S01]  /*0550*/  S2UR UR5, SR_CgaCtaId ;  /* 0x00000000000579c3 */ /* 0x000e620000008800 */
[----:B------:R-:W-:Y:S01]  /*0560*/  UMOV UR7, 0x400 ;  /* 0x0000040000077882 */ /* 0x000fe20000000000 */
[----:B------:R-:W-:Y:S02]  /*0570*/  UMOV UR4, 0x1 ;  /* 0x0000000100047882 */ /* 0x000fe40000000000 */
[----:B------:R-:W-:-:S04]  /*0580*/  UIADD3 UR10, UPT, UPT, -UR4, 0x100000, URZ ;  /* 0x00100000040a7890 */ /* 0x000fc8000fffe1ff */
[----:B------:R-:W-:Y:S02]  /*0590*/  USHF.L.U32 UR11, UR10, 0xb, URZ ;  /* 0x0000000b0a0b7899 */ /* 0x000fe400080006ff */
[----:B------:R-:W-:Y:S02]  /*05a0*/  USHF.L.U32 UR10, UR10, 0x1, URZ ;  /* 0x000000010a0a7899 */ /* 0x000fe400080006ff */
[----:B-1----:R-:W-:Y:S01]  /*05b0*/  ULEA UR5, UR5, UR7, 0x18 ;  /* 0x0000000705057291 */ /* 0x002fe2000f8ec0ff */
[----:B------:R-:W1:Y:S11]  /*05c0*/  FENCE.VIEW.ASYNC.S ;  /* 0x00000000000073c6 */ /* 0x000e760000000000 */
[----:B-1----:R1:W3:Y:S01]  /*05d0*/  SYNCS.EXCH.64 URZ, [UR5], UR10 ;  /* 0x0000000a05ff75b2 */ /* 0x0022e20008000100 */
[----:B------:R1:W4:Y:S01]  /*05e0*/  SYNCS.EXCH.64 URZ, [UR5+0xe0], UR10 ;  /* 0x0000e00a05ff75b2 */ /* 0x0003220008000100 */
[----:B------:R1:W1:Y:S01]  /*05f0*/  SYNCS.EXCH.64 URZ, [UR5+0x8], UR10 ;  /* 0x0000080a05ff75b2 */ /* 0x0002620008000100 */
        /* <DEDUP_REMOVED lines=53> */
[----:B---34-:R-:W-:Y:S01]  /*0950*/  NOP ;  /* 0x0000000000007918 */ /* 0x018fe20000000000 */
.L_x_10:
[----:B-1----:R-:W-:Y:S05]  /*0960*/  BSYNC.RECONVERGENT B0 ;  /* 0x0000000000007941 */ /* 0x002fea0003800200 */
.L_x_9:
[----:B------:R-:W1:Y:S01]  /*0970*/  SHFL.IDX PT, R2, R225, RZ, 0x1f ;  /* 0x00001fffe1027589 */ /* 0x000e6200000e0000 */
[----:B------:R-:W-:Y:S01]  /*0980*/  NOP ;  /* 0x0000000000007918 */ /* 0x000fe20000000000 */
[----:B-1----:R-:W-:-:S13]  /*0990*/  ISETP.NE.AND P0, PT, R2, 0x1, PT ;  /* 0x000000010200780c */ /* 0x002fda0003f05270 */
[----:B------:R-:W-:Y:S05]  /*09a0*/  @P0 BRA `(.L_x_11) ;  /* 0x0000000000400947 */ /* 0x000fea0003800000 */
[----:B------:R-:W1:Y:S01]  /*09b0*/  S2UR UR7, SR_CgaCtaId ;  /* 0x00000000000779c3 */ /* 0x000e620000008800 */
[----:B------:R-:W-:Y:S01]  /*09c0*/  UMOV UR9, 0x400 ;  /* 0x0000040000097882 */ /* 0x000fe20000000000 */
[----:B------:R-:W-:Y:S01]  /*09d0*/  UMOV UR5, 0x20 ;  /* 0x0000002000057882 */ /* 0x000fe20000000000 */
[----:B------:R-:W-:Y:S01]  /*09e0*/  UMOV UR4, 0x80 ;  /* 0x0000008000047882 */ /* 0x000fe20000000000 */
[----:B------:R-:W-:-:S04]  /*09f0*/  UIADD3 UR10, UPT, UPT, -UR5, 0x100000, URZ ;  /* 0x00100000050a7890 */ /* 0x000fc8000fffe1ff */
[----:B------:R-:W-:Y:S02]  /*0a00*/  USHF.L.U32 UR11, UR10, 0xb, URZ ;  /* 0x0000000b0a0b7899 */ /* 0x000fe400080006ff */
[----:B------:R-:W-:Y:S02]  /*0a10*/  USHF.L.U32 UR10, UR10, 0x1, URZ ;  /* 0x000000010a0a7899 */ /* 0x000fe400080006ff */
[----:B------:R-:W-:-:S04]  /*0a20*/  UIADD3 UR4, UPT, UPT, -UR4, 0x100000, URZ ;  /* 0x0010000004047890 */ /* 0x000fc8000fffe1ff */
[----:B------:R-:W-:Y:S02]  /*0a30*/  USHF.L.U32 UR5, UR4, 0xb, URZ ;  /* 0x0000000b04057899 */ /* 0x000fe400080006ff */
[----:B------:R-:W-:Y:S01]  /*0a40*/  USHF.L.U32 UR4, UR4, 0x1, URZ ;  /* 0x0000000104047899 */ /* 0x000fe200080006ff */
[----:B------:R-:W-:Y:S01]  /*0a50*/  ELECT P0, URZ, PT ;  /* 0x0000000000ff782f */ /* 0x000fe20003800000 */
[----:B-1----:R-:W-:Y:S01]  /*0a60*/  ULEA UR7, UR7, UR9, 0x18 ;  /* 0x0000000907077291 */ /* 0x002fe2000f8ec0ff */
[----:B------:R-:W1:Y:S11]  /*0a70*/  FENCE.VIEW.ASYNC.S ;  /* 0x00000000000073c6 */ /* 0x000e760000000000 */
[----:B-1----:R1:W3:Y:S01]  /*0a80*/  SYNCS.EXCH.64 URZ, [UR7+0x1c0], UR10 ;  /* 0x0001c00a07ff75b2 */ /* 0x0022e20008000100 */
[----:B------:R1:W4:Y:S01]  /*0a90*/  SYNCS.EXCH.64 URZ, [UR7+0x1c8], UR4 ;  /* 0x0001c80407ff75b2 */ /* 0x0003220008000100 */
[----:B------:R-:W-:Y:S01]  /*0aa0*/  NOP ;  /* 0x0000000000007918 */ /* 0x000fe20000000000 */
.L_x_11:
[----:B------:R-:W2:Y:S01]  /*0ab0*/  SHFL.IDX PT, R2, R225, RZ, 0x1f ;  /* 0x00001fffe1027589 */ /* 0x000ea200000e0000 */
[----:B------:R-:W-:Y:S01]  /*0ac0*/  NOP ;  /* 0x0000000000007918 */ /* 0x000fe20000000000 */
[----:B--2---:R-:W-:-:S13]  /*0ad0*/  ISETP.NE.AND P0, PT, R2, 0x3, PT ;  /* 0x000000030200780c */ /* 0x004fda0003f05270 */
[----:B------:R-:W-:Y:S05]  /*0ae0*/  @P0 BRA `(.L_x_12) ;  /* 0x0000000000300947 */ /* 0x000fea0003800000 */
[----:B-1----:R-:W1:Y:S01]  /*0af0*/  S2UR UR5, SR_CgaCtaId ;  /* 0x00000000000579c3 */ /* 0x002e620000008800 */
[----:B------:R-:W-:Y:S01]  /*0b00*/  UMOV UR7, 0x400 ;  /* 0x0000040000077882 */ /* 0x000fe20000000000 */
[----:B------:R-:W-:Y:S01]  /*0b10*/  UMOV UR4, 0x20 ;  /* 0x0000002000047882 */ /* 0x000fe20000000000 */
[----:B------:R-:W-:Y:S01]  /*0b20*/  ELECT P0, URZ, PT ;  /* 0x0000000000ff782f */ /* 0x000fe20003800000 */
[----:B------:R-:W-:-:S04]  /*0b30*/  UIADD3 UR10, UPT, UPT, -UR4, 0x100000, URZ ;  /* 0x00100000040a7890 */ /* 0x000fc8000fffe1ff */
[----:B------:R-:W-:Y:S02]  /*0b40*/  USHF.L.U32 UR11, UR10, 0xb, URZ ;  /* 0x0000000b0a0b7899 */ /* 0x000fe400080006ff */
[----:B------:R-:W-:Y:S02]  /*0b50*/  USHF.L.U32 UR10, UR10, 0x1, URZ ;  /* 0x000000010a0a7899 */ /* 0x000fe400080006ff */
[----:B-1----:R-:W-:Y:S01]  /*0b60*/  ULEA UR5, UR5, UR7, 0x18 ;  /* 0x0000000705057291 */ /* 0x002fe2000f8ec0ff */
[----:B------:R-:W1:Y:S11]  /*0b70*/  FENCE.VIEW.ASYNC.S ;  /* 0x00000000000073c6 */ /* 0x000e760000000000 */
[----:B-1----:R2:W1:Y:S01]  /*0b80*/  SYNCS.EXCH.64 URZ, [UR5+0x1d0], UR10 ;  /* 0x0001d00a05ff75b2 */ /* 0x0024620008000100 */
[----:B------:R2:W1:Y:S02]  /*0b90*/  SYNCS.EXCH.64 URZ, [UR5+0x1d8], UR10 ;  /* 0x0001d80a05ff75b2 */ /* 0x0004640008000100 */
[----:B--2---:R-:W-:Y:S01]  /*0ba0*/  NOP ;  /* 0x0000000000007918 */ /* 0x004fe20000000000 */
.L_x_12:
[----:B------:R-:W2:Y:S01]  /*0bb0*/  SHFL.IDX PT, R2, R225, RZ, 0x1f ;  /* 0x00001fffe1027589 */ /* 0x000ea200000e0000 */
[----:B------:R-:W-:Y:S01]  /*0bc0*/  NOP ;  /* 0x0000000000007918 */ /* 0x000fe20000000000 */
[----:B--2---:R-:W-:-:S13]  /*0bd0*/  ISETP.NE.AND P0, PT, R2, 0x4, PT ;  /* 0x000000040200780c */ /* 0x004fda0003f05270 */
[----:B------:R-:W-:Y:S05]  /*0be0*/  @P0 BRA `(.L_x_13) ;  /* 0x00000000004c0947 */ /* 0x000fea0003800000 */
[----:B-1----:R-:W1:Y:S01]  /*0bf0*/  S2UR UR5, SR_CgaCtaId ;  /* 0x00000000000579c3 */ /* 0x002e620000008800 */
[----:B------:R-:W-:Y:S01]  /*0c00*/  UMOV UR9, 0x100 ;  /* 0x0000010000097882 */ /* 0x000fe20000000000 */
[----:B------:R-:W-:Y:S01]  /*0c10*/  UMOV UR7, 0x400 ;  /* 0x0000040000077882 */ /* 0x000fe20000000000 */
[----:B------:R-:W-:Y:S01]  /*0c20*/  USEL UR9, UR9, 0xe0, UP2 ;  /* 0x000000e009097887 */ /* 0x000fe20009000000 */
[----:B------:R-:W-:Y:S01]  /*0c30*/  UMOV UR4, 0x1 ;  /* 0x0000000100047882 */ /* 0x000fe20000000000 */
[----:B------:R-:W-:Y:S01]  /*0c40*/  ELECT P0, URZ, PT ;  /* 0x0000000000ff782f */ /* 0x000fe20003800000 */
[----:B------:R-:W-:-:S04]  /*0c50*/  UIADD3 UR10, UPT, UPT, -UR4, 0x100000, URZ ;  /* 0x00100000040a7890 */ /* 0x000fc8000fffe1ff */
[----:B------:R-:W-:Y:S02]  /*0c60*/  USHF.L.U32 UR11, UR10, 0xb, URZ ;  /* 0x0000000b0a0b7899 */ /* 0x000fe400080006ff */
[----:B------:R-:W-:Y:S02]  /*0c70*/  USHF.L.U32 UR10, UR10, 0x1, URZ ;  /* 0x000000010a0a7899 */ /* 0x000fe400080006ff */
[----:B------:R-:W-:-:S04]  /*0c80*/  UIADD3 UR12, UPT, UPT, -UR9, 0x100000, URZ ;  /* 0x00100000090c7890 */ /* 0x000fc8000fffe1ff */
[----:B------:R-:W-:Y:S02]  /*0c90*/  USHF.L.U32 UR13, UR12, 0xb, URZ ;  /* 0x0000000b0c0d7899 */ /* 0x000fe400080006ff */
[----:B------:R-:W-:Y:S02]  /*0ca0*/  USHF.L.U32 UR12, UR12, 0x1, URZ ;  /* 0x000000010c0c7899 */ /* 0x000fe400080006ff */
[----:B-1----:R-:W-:Y:S01]  /*0cb0*/  ULEA UR5, UR5, UR7, 0x18 ;  /* 0x0000000705057291 */ /* 0x002fe2000f8ec0ff */
[----:B------:R-:W1:Y:S11]  /*0cc0*/  FENCE.VIEW.ASYNC.S ;  /* 0x00000000000073c6 */ /* 0x000e760000000000 */
[----:B-1----:R2:W1:Y:S01]  /*0cd0*/  SYNCS.EXCH.64 URZ, [UR5+0x1e0], UR10 ;  /* 0x0001e00a05ff75b2 */ /* 0x0024620008000100 */
[----:B------:R2:W1:Y:S01]  /*0ce0*/  SYNCS.EXCH.64 URZ, [UR5+0x1f0], UR12 ;  /* 0x0001f00c05ff75b2 */ /* 0x0004620008000100 */
[----:B------:R2:W1:Y:S01]  /*0cf0*/  SYNCS.EXCH.64 URZ, [UR5+0x1e8], UR10 ;  /* 0x0001e80a05ff75b2 */ /* 0x0004620008000100 */
[----:B------:R2:W1:Y:S02]  /*0d00*/  SYNCS.EXCH.64 URZ, [UR5+0x1f8], UR12 ;  /* 0x0001f80c05ff75b2 */ /* 0x0004640008000100 */
[----:B--2---:R-:W-:Y:S01]  /*0d10*/  NOP ;  /* 0x0000000000007918 */ /* 0x004fe20000000000 */
.L_x_13:
[----:B------:R-:W2:Y:S01]  /*0d20*/  SHFL.IDX PT, R2, R225, RZ, 0x1f ;  /* 0x00001fffe1027589 */ /* 0x000ea200000e0000 */
[----:B------:R-:W-:Y:S01]  /*0d30*/  NOP ;  /* 0x0000000000007918 */ /* 0x000fe20000000000 */
[----:B--2---:R-:W-:-:S13]  /*0d40*/  ISETP.NE.AND P0, PT, R2, 0x5, PT ;  /* 0x000000050200780c */ /* 0x004fda0003f05270 */
[----:B------:R-:W-:Y:S05]  /*0d50*/  @P0 BRA `(.L_x_14) ;  /* 0x0000000000580947 */ /* 0x000fea0003800000 */
[----:B-1----:R-:W1:Y:S01]  /*0d60*/  S2UR UR7, SR_CgaCtaId ;  /* 0x00000000000779c3 */ /* 0x002e620000008800 */
        /* <DEDUP_REMOVED lines=12> */
[----:B-1----:R2:W1:Y:S01]  /*0e30*/  SYNCS.EXCH.64 URZ, [UR7+0x200], UR10 ;  /* 0x0002000a07ff75b2 */ /* 0x0024620008000100 */
[----:B------:R2:W1:Y:S01]  /*0e40*/  SYNCS.EXCH.64 URZ, [UR7+0x220], UR4 ;  /* 0x0002200407ff75b2 */ /* 0x0004620008000100 */
[----:B------:R2:W1:Y:S01]  /*0e50*/  SYNCS.EXCH.64 URZ, [UR7+0x208], UR10 ;  /* 0x0002080a07ff75b2 */ /* 0x0004620008000100 */
[----:B------:R2:W1:Y:S01]  /*0e60*/  SYNCS.EXCH.64 URZ, [UR7+0x228], UR4 ;  /* 0x0002280407ff75b2 */ /* 0x0004620008000100 */
[----:B------:R2:W1:Y:S01]  /*0e70*/  SYNCS.EXCH.64 URZ, [UR7+0x210], UR10 ;  /* 0x0002100a07ff75b2 */ /* 0x0004620008000100 */
[----:B------:R2:W1:Y:S01]  /*0e80*/  SYNCS.EXCH.64 URZ, [UR7+0x230], UR4 ;  /* 0x0002300407ff75b2 */ /* 0x0004620008000100 */
[----:B------:R2:W1:Y:S01]  /*0e90*/  SYNCS.EXCH.64 URZ, [UR7+0x218], UR10 ;  /* 0x0002180a07ff75b2 */ /* 0x0004620008000100 */
[----:B------:R2:W1:Y:S02]  /*0ea0*/  SYNCS.EXCH.64 URZ, [UR7+0x238], UR4 ;  /* 0x0002380407ff75b2 */ /* 0x0004640008000100 */
[----:B--2---:R-:W-:Y:S01]  /*0eb0*/  NOP ;  /* 0x0000000000007918 */ /* 0x004fe20000000000 */
.L_x_14:
        /* <DEDUP_REMOVED lines=18> */
.L_x_15:
[----:B-1----:R-:W1:Y:S01]  /*0fe0*/  S2UR UR5, SR_CTAID.X ;  /* 0x00000000000579c3 */ /* 0x002e620000002500 */
[----:B------:R-:W-:-:S05]  /*0ff0*/  CS2R.32 R215, SR_CgaSize ;  /* 0x0000000000d77805 */ /* 0x000fca0000008a00 */
[----:B------:R-:W-:-:S05]  /*1000*/  IMAD R215, R215, -0xa0, RZ ;  /* 0xffffff60d7d77824 */ /* 0x000fca00078e02ff */
[----:B------:R-:W-:-:S14]  /*1010*/  R2UR UR9, R215 ;  /* 0x00000000d70972ca */ /* 0x000fdc00000e0000 */
[----:B------:R-:W2:Y:S01]  /*1020*/  LDCU UR9, c[0x0][UR9+0x2b0] ;  /* 0x00005600090977ac */ /* 0x000ea20008000800 */
[----:B------:R-:W-:Y:S01]  /*1030*/  NOP ;  /* 0x0000000000007918 */ /* 0x000fe20000000000 */
[----:B------:R-:W-:-:S05]  /*1040*/  CS2R.32 R215, SR_CgaSize ;  /* 0x0000000000d77805 */ /* 0x000fca0000008a00 */
[----:B------:R-:W-:-:S05]  /*1050*/  IMAD R215, R215, -0xa0, RZ ;  /* 0xffffff60d7d77824 */ /* 0x000fca00078e02ff */
[----:B------:R-:W-:-:S14]  /*1060*/  R2UR UR7, R215 ;  /* 0x00000000d70772ca */ /* 0x000fdc00000e0000 */
[----:B------:R-:W3:Y:S01]  /*1070*/  LDCU UR7, c[0x0][UR7+0x2b4] ;  /* 0x00005680070777ac */ /* 0x000ee20008000800 */
[----:B------:R-:W4:Y:S08]  /*1080*/  S2UR UR4, SR_CTAID.Y ;  /* 0x00000000000479c3 */ /* 0x000f300000002600 */
[----:B------:R-:W3:Y:S01]  /*1090*/  LDC R9, c[0x0][0xb24] ;  /* 0x0002c900ff097b82 */ /* 0x000ee20000000800 */
[----:B-1----:R-:W-:-:S02]  /*10a0*/  I2FP.F32.U32 R4, UR5 ;  /* 0x0000000500047c45 */ /* 0x002fc40008201000 */
[----:B------:R-:W-:-:S05]  /*10b0*/  CS2R.32 R5, SR_CgaSize ;  /* 0x0000000000057805 */ /* 0x000fca0000008a00 */
[----:B------:R-:W-:-:S06]  /*10c0*/  IMAD R5, R5, -0xa0, RZ ;  /* 0xffffff6005057824 */ /* 0x000fcc00078e02ff */
[----:B------:R-:W1:Y:S01]  /*10d0*/  LDC R5, c[0x0][R5+0x2a0] ;  /* 0x0000a80005057b82 */ /* 0x000e620000000800 */
[----:B------:R-:W-:Y:S01]  /*10e0*/  MOV R215, UR5 ;  /* 0x0000000500d77c02 */ /* 0x000fe20008000f00 */
[----:B--2---:R-:W-:Y:S01]  /*10f0*/  FMUL R4, R4, UR9 ;  /* 0x0000000904047c20 */ /* 0x004fe20008400000 */
[----:B----4-:R-:W-:Y:S02]  /*1100*/  I2FP.F32.U32 R2, UR4 ;  /* 0x0000000400027c45 */ /* 0x010fe40008201000 */
[----:B------:R-:W-:-:S05]  /*1110*/  CS2R.32 R3, SR_CgaSize ;  /* 0x0000000000037805 */ /* 0x000fca0000008a00 */
[----:B------:R-:W-:-:S06]  /*1120*/  IMAD R3, R3, -0xa0, RZ ;  /* 0xffffff6003037824 */ /* 0x000fcc00078e02ff */
[----:B------:R-:W2:Y:S01]  /*1130*/  LDC R3, c[0x0][R3+0x2a4] ;  /* 0x0000a90003037b82 */ /* 0x000ea20000000800 */
[----:B------:R-:W4:Y:S01]  /*1140*/  F2I.U32.TRUNC.NTZ R214, R4 ;  /* 0x0000000400d67305 */ /* 0x000f22000020f000 */
[----:B------:R-:W-:Y:S01]  /*1150*/  MOV R213, UR4 ;  /* 0x0000000400d57c02 */ /* 0x000fe20008000f00 */
[----:B---3--:R-:W-:-:S05]  /*1160*/  FMUL R2, R2, UR7 ;  /* 0x0000000702027c20 */ /* 0x008fca0008400000 */
[----:B------:R-:W-:Y:S01]  /*1170*/  BAR.SYNC.DEFER_BLOCKING 0x0 ;  /* 0x0000000000007b1d */ /* 0x000fe20000010000 */
[----:B------:R-:W-:-:S05]  /*1180*/  ISETP.GE.AND P0, PT, R9, 0x1, PT ;  /* 0x000000010900780c */ /* 0x000fca0003f06270 */
[----:B------:R-:W3:Y:S02]  /*1190*/  F2I.U32.TRUNC.NTZ R212, R2 ;  /* 0x0000000200d47305 */ /* 0x000ee4000020f000 */
[----:B------:R-:W2:Y:S01]  /*11a0*/  S2UR UR36, SR_CTAID.Z ;  /* 0x00000000002479c3 */ /* 0x000ea20000002700 */
[----:B----4-:R-:W-:-:S05]  /*11b0*/  IADD3 R214, PT, PT, -R214, RZ, RZ ;  /* 0x000000ffd6d67210 */ /* 0x010fca0007ffe1ff */
[----:B-1----:R-:W-:Y:S01]  /*11c0*/  IMAD R214, R5, R214, UR5 ;  /* 0x0000000505d67e24 */ /* 0x002fe2000f8e02d6 */
[----:B---3--:R-:W-:-:S05]  /*11d0*/  IADD3 R212, PT, PT, -R212, RZ, RZ ;  /* 0x000000ffd4d47210 */ /* 0x008fca0007ffe1ff */
[----:B--2---:R-:W-:Y:S01]  /*11e0*/  IMAD R212, R3, R212, UR4 ;  /* 0x0000000403d47e24 */ /* 0x004fe2000f8e02d4 */
[----:B------:R-:W-:Y:S06]  /*11f0*/  @!P0 BRA `(.L_x_16) ;  /* 0x0000000000b88947 */ /* 0x000fec0003800000 */
[----:B------:R-:W1:Y:S01]  /*1200*/  LDC.64 R4, c[0x0][0xb18] ;  /* 0x0002c600ff047b82 */ /* 0x000e620000000a00 */
[----:B------:R-:W-:-:S07]  /*1210*/  ISETP.NE.AND P0, PT, R9, 0x1, PT ;  /* 0x000000010900780c */ /* 0x000fce0003f05270 */
[----:B------:R-:W2:Y:S08]  /*1220*/  LDC R10, c[0x0][0xb0c] ;  /* 0x0002c300ff0a7b82 */ /* 0x000eb00000000800 */
[----:B------:R-:W3:Y:S08]  /*1230*/  LDC R11, c[0x0][0x370] ;  /* 0x0000dc00ff0b7b82 */ /* 0x000ef00000000800 */
[----:B------:R-:W4:Y:S01]  /*1240*/  LDC R12, c[0x0][0x374] ;  /* 0x0000dd00ff0c7b82 */ /* 0x000f220000000800 */
[----:B-1----:R-:W-:-:S07]  /*1250*/  ISETP.NE.AND P1, PT, R4, 0x1, PT ;  /* 0x000000010400780c */ /* 0x002fce0003f25270 */
[----:B------:R-:W3:Y:S01]  /*1260*/  LDC.64 R6, c[0x0][0xb10] ;  /* 0x0002c400ff067b82 */ /* 0x000ee20000000a00 */
[----:B--2---:R-:W-:-:S07]  /*1270*/  ISETP.NE.AND P2, PT, R10, 0x1, PT ;  /* 0x000000010a00780c */ /* 0x004fce0003f45270 */
[----:B------:R-:W1:Y:S08]  /*1280*/  LDC R8, c[0x0][0xb20] ;  /* 0x0002c800ff087b82 */ /* 0x000e700000000800 */
[----:B------:R-:W2:Y:S01]  /*1290*/  LDC.64 R2, c[0x0][0xb28] ;  /* 0x0002ca00ff027b82 */ /* 0x000ea20000000a00 */
[----:B----4-:R-:W-:-:S04]  /*12a0*/  IMAD.HI.U32 R13, R12, R5, RZ ;  /* 0x000000050c0d7227 */ /* 0x010fc800078e00ff */
[----:B------:R-:W-:-:S04]  /*12b0*/  IMAD.HI.U32 R5, R213, R5, RZ ;  /* 0x00000005d5057227 */ /* 0x000fc800078e00ff */
[----:B---3--:R-:W-:-:S04]  /*12c0*/  IMAD.HI.U32 R14, R11, R6, RZ ;  /* 0x000000060b0e7227 */ /* 0x008fc800078e00ff */
[----:B------:R-:W-:Y:S01]  /*12d0*/  IMAD.HI.U32 R16, R215, R6, RZ ;  /* 0x00000006d7107227 */ /* 0x000fe200078e00ff */
[-C--:B------:R-:W-:Y:S02]  /*12e0*/  @P2 SHF.R.U32.HI R11, RZ, R7.reuse, R14 ;  /* 0x00000007ff0b2219 */ /* 0x080fe4000001160e */
[-C--:B-1----:R-:W-:Y:S02]  /*12f0*/  @P1 SHF.R.U32.HI R12, RZ, R8.reuse, R13 ;  /* 0x00000008ff0c1219 */ /* 0x082fe4000001160d */
[----:B------:R-:W-:Y:S02]  /*1300*/  SHF.R.U32.HI R8, RZ, R8, R5 ;  /* 0x00000008ff087219 */ /* 0x000fe40000011605 */
[----:B------:R-:W-:Y:S02]  /*1310*/  SHF.R.U32.HI R16, RZ, R7, R16 ;  /* 0x00000007ff107219 */ /* 0x000fe40000011610 */
[----:B------:R-:W-:Y:S01]  /*1320*/  SEL R5, R213, R8, !P1 ;  /* 0x00000008d5057207 */ /* 0x000fe20004800000 */
[----:B--2---:R-:W-:Y:S01]  /*1330*/  IMAD.HI.U32 R14, R12, R2, RZ ;  /* 0x000000020c0e7227 */ /* 0x004fe200078e00ff */
[----:B------:R-:W-:-:S03]  /*1340*/  SEL R7, R215, R16, !P2 ;  /* 0x00000010d7077207 */ /* 0x000fc60005000000 */
[----:B------:R-:W-:Y:S01]  /*1350*/  IMAD.HI.U32 R6, R11, R2, RZ ;  /* 0x000000020b067227 */ /* 0x000fe200078e00ff */
[----:B------:R-:W-:-:S04]  /*1360*/  @P0 SHF.R.U32.HI R12, RZ, R3, R14 ;  /* 0x00000003ff0c0219 */ /* 0x000fc8000001160e */
[----:B------:R-:W-:Y:S01]  /*1370*/  @P0 SHF.R.U32.HI R11, RZ, R3, R6 ;  /* 0x00000003ff0b0219 */ /* 0x000fe20000011606 */
[----:B------:R-:W-:-:S04]  /*1380*/  IMAD R12, R12, R9, RZ ;  /* 0x000000090c0c7224 */ /* 0x000fc800078e02ff */
[----:B------:R-:W-:Y:S01]  /*1390*/  IMAD R6, R11, R9, RZ ;  /* 0x000000090b067224 */ /* 0x000fe200078e02ff */
[----:B------:R-:W-:-:S04]  /*13a0*/  ISETP.GE.AND P1, PT, R5, R12, PT ;  /* 0x0000000c0500720c */ /* 0x000fc80003f26270 */
[----:B------:R-:W-:Y:S01]  /*13b0*/  ISETP.GE.OR P1, PT, R7, R6, P1 ;  /* 0x000000060700720c */ /* 0x000fe20000f26670 */
[----:B------:R-:W-:-:S05]  /*13c0*/  IMAD.HI.U32 R6, R5, R2, RZ ;  /* 0x0000000205067227 */ /* 0x000fca00078e00ff */
[----:B------:R-:W-:-:S04]  /*13d0*/  SHF.R.U32.HI R6, RZ, R3, R6 ;  /* 0x00000003ff067219 */ /* 0x000fc80000011606 */
[----:B------:R-:W-:-:S03]  /*13e0*/  SEL R6, R5, R6, !P0 ;  /* 0x0000000605067207 */ /* 0x000fc60004000000 */
[----:B------:R-:W-:Y:S01]  /*13f0*/  @!P1 IMAD.HI.U32 R8, R7, R2, RZ ;  /* 0x0000000207089227 */ /* 0x000fe200078e00ff */
[----:B------:R-:W-:-:S04]  /*1400*/  IADD3 R2, PT, PT, -R6, RZ, RZ ;  /* 0x000000ff06027210 */ /* 0x000fc80007ffe1ff */
[----:B------:R-:W-:Y:S01]  /*1410*/  @!P1 SHF.R.U32.HI R8, RZ, R3, R8 ;  /* 0x00000003ff089219 */ /* 0x000fe20000011608 */
[----:B------:R-:W-:-:S03]  /*1420*/  IMAD R2, R9, R2, R5 ;  /* 0x0000000209027224 */ /* 0x000fc600078e0205 */
[----:B------:R-:W-:Y:S02]  /*1430*/  @!P1 SEL R3, R7, R8, !P0 ;  /* 0x0000000807039207 */ /* 0x000fe40004000000 */
[----:B------:R-:W-:-:S03]  /*1440*/  IADD3 R8, PT, PT, -R5, RZ, RZ ;  /* 0x000000ff05087210 */ /* 0x000fc60007ffe1ff */
[--C-:B------:R-:W-:Y:S02]  /*1450*/  @!P1 IMAD.IADD R6, R6, 0x1, -R3.reuse ;  /* 0x0000000106069824 */ /* 0x100fe400078e0a03 */
[----:B------:R-:W-:Y:S01]  /*1460*/  @!P1 IMAD R3, R2, R11, R3 ;  /* 0x0000000b02039224 */ /* 0x000fe200078e0203 */
[----:B------:R-:W-:Y:S01]  /*1470*/  IADD3 R2, PT, PT, -R7, RZ, RZ ;  /* 0x000000ff07027210 */ /* 0x000fe20007ffe1ff */
[----:B------:R-:W-:Y:S02]  /*1480*/  @!P1 IMAD R5, R6, R9, R7 ;  /* 0x0000000906059224 */ /* 0x000fe400078e0207 */
[----:B------:R-:W-:Y:S02]  /*1490*/  IMAD R8, R4, R8, R213 ;  /* 0x0000000804087224 */ /* 0x000fe400078e02d5 */
[----:B------:R-:W-:Y:S02]  /*14a0*/  @!P1 IMAD.MOV.U32 R7, RZ, RZ, R3 ;  /* 0x000000ffff079224 */ /* 0x000fe400078e0003 */
[----:B------:R-:W-:-:S02]  /*14b0*/  IMAD R2, R10, R2, R215 ;  /* 0x000000020a027224 */ /* 0x000fc400078e02d7 */
[----:B------:R-:W-:Y:S02]  /*14c0*/  IMAD R213, R5, R4, R8 ;  /* 0x0000000405d57224 */ /* 0x000fe400078e0208 */
[----:B------:R-:W-:Y:S02]  /*14d0*/  IMAD R215, R7, R10, R2 ;  /* 0x0000000a07d77224 */ /* 0x000fe400078e0202 */
.L_x_16:
[----:B------:R-:W1:Y:S01]  /*14e0*/  LDCU UR4, c[0x0][0xb30] ;  /* 0x00016600ff0477ac */ /* 0x000e620008000800 */
[----:B------:R-:W2:Y:S08]  /*14f0*/  S2UR UR37, SR_CgaCtaId ;  /* 0x00000000002579c3 */ /* 0x000eb00000008800 */
[----:B------:R-:W3:Y:S01]  /*1500*/  LDC R102, c[0x0][0xb24] ;  /* 0x0002c900ff667b82 */ /* 0x000ee20000000800 */
[----:B-1----:R-:W-:-:S09]  /*1510*/  UISETP.NE.AND UP1, UPT, UR4, 0x1, UPT ;  /* 0x000000010400788c */ /* 0x002fd2000bf25270 */
[----:B--2---:R-:W-:Y:S05]  /*1520*/  BRA.U UP1, `(.L_x_17) ;  /* 0x0000000101407547 */ /* 0x004fea000b800000 */
[----:B------:R-:W1:Y:S08]  /*1530*/  LDC.64 R4, c[0x0][0xb10] ;  /* 0x0002c400ff047b82 */ /* 0x000e700000000a00 */
[----:B------:R-:W2:Y:S08]  /*1540*/  LDC.64 R2, c[0x0][0xb18] ;  /* 0x0002c600ff027b82 */ /* 0x000eb00000000a00 */
[----:B------:R-:W4:Y:S08]  /*1550*/  LDC R6, c[0x0][0xb20] ;  /* 0x0002c800ff067b82 */ /* 0x000f300000000800 */
[----:B------:R-:W3:Y:S01]  /*1560*/  LDC R8, c[0x0][0xb0c] ;  /* 0x0002c300ff087b82 */ /* 0x000ee20000000800 */
[----:B-1----:R-:W-:-:S05]  /*1570*/  IMAD.HI.U32 R4, R215, R4, RZ ;  /* 0x00000004d7047227 */ /* 0x002fca00078e00ff */
[----:B------:R-:W-:Y:S01]  /*1580*/  SHF.R.U32.HI R4, RZ, R5, R4 ;  /* 0x00000005ff047219 */ /* 0x000fe20000011604 */
[----:B--2---:R-:W-:Y:S01]  /*1590*/  IMAD.HI.U32 R3, R213, R3, RZ ;  /* 0x00000003d5037227 */ /* 0x004fe200078e00ff */
[----:B------:R-:W-:-:S04]  /*15a0*/  ISETP.NE.AND P0, PT, R2, 0x1, PT ;  /* 0x000000010200780c */ /* 0x000fc80003f05270 */
[----:B----4-:R-:W-:-:S04]  /*15b0*/  SHF.R.U32.HI R6, RZ, R6, R3 ;  /* 0x00000006ff067219 */ /* 0x010fc80000011603 */
[----:B------:R-:W-:Y:S02]  /*15c0*/  SEL R3, R213, R6, !P0 ;  /* 0x00000006d5037207 */ /* 0x000fe40004000000 */
[----:B---3--:R-:W-:-:S04]  /*15d0*/  ISETP.NE.AND P1, PT, R8, 0x1, PT ;  /* 0x000000010800780c */ /* 0x008fc80003f25270 */
[----:B------:R-:W-:-:S05]  /*15e0*/  SEL R4, R215, R4, !P1 ;  /* 0x00000004d7047207 */ /* 0x000fca0004800000 */
[----:B------:R-:W-:Y:S02]  /*15f0*/  IMAD.IADD R5, R3, 0x1, -R4 ;  /* 0x0000000103057824 */ /* 0x000fe400078e0a04 */
[----:B------:R-:W-:Y:S02]  /*1600*/  IMAD.IADD R3, R4, 0x1, -R3 ;  /* 0x0000000104037824 */ /* 0x000fe400078e0a03 */
[----:B------:R-:W-:Y:S02]  /*1610*/  IMAD R215, R5, R8, R215 ;  /* 0x0000000805d77224 */ /* 0x000fe400078e02d7 */
[----:B------:R-:W-:-:S07]  /*1620*/  IMAD R213, R3, R2, R213 ;  /* 0x0000000203d57224 */ /* 0x000fce00078e02d5 */
.L_x_17:
[----:B------:R-:W-:Y:S01]  /*1630*/  BAR.SYNC.DEFER_BLOCKING 0x0 ;  /* 0x0000000000007b1d */ /* 0x000fe20000010000 */
[----:B------:R-:W-:Y:S01]  /*1640*/  UISETP.NE.AND UP1, UPT, UR8, 0x2, UPT ;  /* 0x000000020800788c */ /* 0x000fe2000bf25270 */
[----:B------:R-:W-:Y:S02]  /*1650*/  ISETP.NE.OR P5, PT, R0, 0x2, !P5 ;  /* 0x000000020000780c */ /* 0x000fe40006fa5670 */
[----:B------:R-:W-:-:S06]  /*1660*/  LOP3.LUT R2, R223, 0x1f, RZ, 0xc0, !PT ;  /* 0x0000001fdf027812 */ /* 0x000fcc00078ec0ff */
[----:B------:R-:W-:Y:S05]  /*1670*/  BRA.U UP1, `(.L_x_18) ;  /* 0x0000001d01c07547 */ /* 0x000fea000b800000 */
[----:B------:R-:W1:Y:S01]  /*1680*/  LDCU UR15, c[0x0][0x38c] ;  /* 0x00007180ff0f77ac */ /* 0x000e620008000800 */
[----:B------:R-:W2:Y:S01]  /*1690*/  LDC R9, c[0x0][0x370] ;  /* 0x0000dc00ff097b82 */ /* 0x000ea20000000800 */
[----:B------:R-:W-:Y:S01]  /*16a0*/  PLOP3.LUT P1, PT, PT, PT, UP2, 0x80, 0x8 ;  /* 0x000000000008781c */ /* 0x000fe20003f2f028 */
[----:B------:R-:W-:Y:S01]  /*16b0*/  HFMA2 R12, -RZ, RZ, 0, 0 ;  /* 0x00000000ff0c7431 */ /* 0x000fe200000001ff */
[----:B------:R-:W-:Y:S01]  /*16c0*/  ISETP.EQ.OR P4, PT, R2, RZ, P5 ;  /* 0x000000ff0200720c */ /* 0x000fe20002f82670 */
[----:B------:R-:W-:Y:S01]  /*16d0*/  IMAD.MOV.U32 R15, RZ, RZ, 0x1 ;  /* 0x00000001ff0f7424 */ /* 0x000fe200078e00ff */
[----:B------:R-:W-:Y:S01]  /*16e0*/  PLOP3.LUT P1, PT, P1, PT, PT, 0x8, 0x80 ;  /* 0x000000000080781c */ /* 0x000fe20000f2e170 */
[----:B------:R-:W-:Y:S01]  /*16f0*/  IMAD.MOV.U32 R14, RZ, RZ, RZ ;  /* 0x000000ffff0e7224 */ /* 0x000fe200078e00ff */
[----:B------:R-:W-:Y:S01]  /*1700*/  MOV R8, 0x1 ;  /* 0x0000000100087802 */ /* 0x000fe20000000f00 */
[----:B------:R-:W4:Y:S01]  /*1710*/  LDC R0, c[0x0][0x374] ;  /* 0x0000dd00ff007b82 */ /* 0x000f220000000800 */
[----:B------:R-:W-:Y:S01]  /*1720*/  IMAD.MOV.U32 R10, RZ, RZ, RZ ;  /* 0x000000ffff0a7224 */ /* 0x000fe200078e00ff */
[----:B------:R-:W2:Y:S01]  /*1730*/  LDCU.64 UR24, c[0x0][0x348] ;  /* 0x00006900ff1877ac */ /* 0x000ea20008000a00 */
[----:B------:R-:W-:Y:S01]  /*1740*/  UMOV UR13, URZ ;  /* 0x000000ff000d7c82 */ /* 0x000fe20008000000 */
[----:B-1----:R-:W-:-:S04]  /*1750*/  UIADD3 UR5, UPT, UPT, UR15, 0x1f, URZ ;  /* 0x0000001f0f057890 */ /* 0x002fc8000fffe0ff */
[----:B------:R-:W-:-:S04]  /*1760*/  USHF.R.S32.HI UR4, URZ, 0x1f, UR5 ;  /* 0x0000001fff047899 */ /* 0x000fc80008011405 */
[----:B------:R-:W-:-:S04]  /*1770*/  ULEA.HI UR4, UR4, UR5, URZ, 0x5 ;  /* 0x0000000504047291 */ /* 0x000fc8000f8f28ff */
[----:B------:R-:W-:Y:S02]  /*1780*/  USHF.R.S32.HI UR22, URZ, 0x5, UR4 ;  /* 0x00000005ff167899 */ /* 0x000fe40008011404 */
[----:B------:R-:W-:Y:S02]  /*1790*/  UIADD3 UR4, UPT, UPT, UR15, -0x1, URZ ;  /* 0xffffffff0f047890 */ /* 0x000fe4000fffe0ff */
[----:B------:R-:W-:Y:S02]  /*17a0*/  UISETP.LT.U32.AND UP0, UPT, UR22, 0x1c, UPT ;  /* 0x0000001c1600788c */ /* 0x000fe4000bf01070 */
[----:B------:R-:W-:Y:S02]  /*17b0*/  UISETP.GE.U32.AND UP1, UPT, UR4, -0x3f, UPT ;  /* 0xffffffc10400788c */ /* 0x000fe4000bf26070 */
[----:B------:R-:W-:Y:S02]  /*17c0*/  USEL UR21, UR22, 0x1c, UP0 ;  /* 0x0000001c16157887 */ /* 0x000fe40008000000 */
[----:B------:R-:W-:-:S02]  /*17d0*/  UIADD3 UR15, UPT, UPT, UR15, 0x3e, URZ ;  /* 0x0000003e0f0f7890 */ /* 0x000fc4000fffe0ff */
[----:B------:R-:W-:Y:S02]  /*17e0*/  UIADD3 UR7, UPT, UPT, UR21, -0x1, URZ ;  /* 0xffffffff15077890 */ /* 0x000fe4000fffe0ff */
[----:B------:R-:W-:-:S03]  /*17f0*/  UIADD3 UR14, UPT, UPT, UR22, -UR21, URZ ;  /* 0x80000015160e7290 */ /* 0x000fc6000fffe0ff */
[----:B------:R-:W-:-:S04]  /*1800*/  @UP1 UIADD3 UR7, UPT, UPT, UR21, URZ, URZ ;  /* 0x000000ff15071290 */ /* 0x000fc8000fffe0ff */
[----:B--2---:R-:W-:-:S12]  /*1810*/  UIADD3 UR7, UPT, UPT, UR7, 0x1, URZ ;  /* 0x0000000107077890 */ /* 0x004fd8000fffe0ff */
.L_x_36:
[----:B------:R-:W-:Y:S01]  /*1820*/  UISETP.NE.AND UP0, UPT, UR37, URZ, UPT ;  /* 0x000000ff2500728c */ /* 0x000fe2000bf05270 */
[----:B------:R-:W1:Y:S08]  /*1830*/  S2UR UR37, SR_CgaCtaId ;  /* 0x00000000002579c3 */ /* 0x000e700000008800 */
[----:B------:R-:W-:Y:S05]  /*1840*/  BRA.U UP0, `(.L_x_19) ;  /* 0x0000000100347547 */ /* 0x000fea000b800000 */
[----:B------:R-:W2:Y:S01]  /*1850*/  S2R R2, SR_CgaCtaId ;  /* 0x0000000000027919 */ /* 0x000ea20000008800 */
[----:B------:R-:W-:-:S04]  /*1860*/  MOV R3, 0x400 ;  /* 0x0000040000037802 */ /* 0x000fc80000000f00 */
[----:B--2---:R-:W-:Y:S02]  /*1870*/  LEA R3, R2, R3, 0x18 ;  /* 0x0000000302037211 */ /* 0x004fe400078ec0ff */
[----:B------:R-:W-:-:S03]  /*1880*/  SHF.L.U32 R2, R8, 0x1f, RZ ;  /* 0x0000001f08027819 */ /* 0x000fc600000006ff */
[----:B------:R-:W-:-:S04]  /*1890*/  IMAD R3, R10, 0x8, R3 ;  /* 0x000000080a037824 */ /* 0x000fc800078e0203 */
[----:B------:R-:W2:Y:S02]  /*18a0*/  SYNCS.PHASECHK.TRANS64.TRYWAIT P0, [R3+URZ+0x250], R2 ;  /* 0x00025002030075a7 */ /* 0x000ea400080011ff */
[----:B--2---:R-:W-:Y:S05]  /*18b0*/  @!P0 BRA `(.L_x_20) ;  /* 0x0000006c004c8947 */ /* 0x004fea0003800000 */
.L_x_122:
[----:B------:R-:W-:Y:S01]  /*18c0*/  VIADD R10, R10, 0x1 ;  /* 0x000000010a0a7836 */ /* 0x000fe20000000000 */
[----:B------:R2:W-:Y:S04]  /*18d0*/  SYNCS.ARRIVE.TRANS64.A1T0 RZ, [R3+URZ+0x240], RZ ;  /* 0x000240ff03ff79a7 */ /* 0x0005e800081000ff */
[----:B------:R-:W-:-:S04]  /*18e0*/  ISETP.NE.AND P0, PT, R10, 0x2, PT ;  /* 0x000000020a00780c */ /* 0x000fc80003f05270 */
[----:B------:R-:W-:Y:S02]  /*18f0*/  SEL R10, R10, RZ, P0 ;  /* 0x000000ff0a0a7207 */ /* 0x000fe40000000000 */
[----:B--2---:R-:W-:-:S04]  /*1900*/  SEL R3, RZ, 0x1, P0 ;  /* 0x00000001ff037807 */ /* 0x004fc80000000000 */
[----:B------:R-:W-:-:S07]  /*1910*/  LOP3.LUT R8, R8, R3, RZ, 0x3c, !PT ;  /* 0x0000000308087212 */ /* 0x000fce00078e3cff */
.L_x_19:
[----:B------:R-:W-:Y:S01]  /*1920*/  UMOV UR4, 0x400 ;  /* 0x0000040000047882 */ /* 0x000fe20000000000 */
[----:B------:R-:W-:Y:S01]  /*1930*/  SHF.L.U32 R2, R15, 0x1f, RZ ;  /* 0x0000001f0f027819 */ /* 0x000fe200000006ff */
[----:B-1----:R-:W-:Y:S01]  /*1940*/  ULEA UR4, UR37, UR4, 0x18 ;  /* 0x0000000425047291 */ /* 0x002fe2000f8ec0ff */
[----:B------:R-:W-:Y:S01]  /*1950*/  R2UR UR35, R215 ;  /* 0x00000000d72372ca */ /* 0x000fe200000e0000 */
[----:B------:R-:W-:Y:S01]  /*1960*/  UISETP.GE.U32.AND UP0, UPT, UR15, 0x3f, UPT ;  /* 0x0000003f0f00788c */ /* 0x000fe2000bf06070 */
[----:B------:R-:W-:Y:S01]  /*1970*/  R2UR UR11, R213 ;  /* 0x00000000d50b72ca */ /* 0x000fe200000e0000 */
[----:B------:R-:W-:Y:S01]  /*1980*/  ULEA UR5, UR13, UR4, 0x3 ;  /* 0x000000040d057291 */ /* 0x000fe2000f8e18ff */
[----:B------:R-:W-:-:S08]  /*1990*/  UMOV UR23, URZ ;  /* 0x000000ff00177c82 */ /* 0x000fd00008000000 */
[----:B------:R1:W2:Y:S01]  /*19a0*/  SYNCS.PHASECHK.TRANS64.TRYWAIT P0, [UR5+0xe0], R2 ;  /* 0x0000e002ff0075a7 */ /* 0x0002a20008001105 */
[----:B------:R-:W-:Y:S02]  /*19b0*/  USHF.L.U32 UR35, UR35, 0x7, URZ ;  /* 0x0000000723237899 */ /* 0x000fe400080006ff */
[----:B------:R-:W-:Y:S01]  /*19c0*/  UIMAD UR11, UR11, 0x60, URZ ;  /* 0x000000600b0b78a4 */ /* 0x000fe2000f8e02ff */
[----:B------:R-:W-:Y:S11]  /*19d0*/  BRA.U !UP0, `(.L_x_21) ;  /* 0x0000000108a87547 */ /* 0x000ff6000b800000 */
[----:B------:R-:W-:Y:S01]  /*19e0*/  UMOV UR16, URZ ;  /* 0x000000ff00107c82 */ /* 0x000fe20008000000 */
[----:B------:R-:W-:-:S05]  /*19f0*/  UMOV UR6, UR13 ;  /* 0x0000000d00067c82 */ /* 0x000fca0008000000 */
.L_x_26:
[----:B--2---:R-:W-:Y:S01]  /*1a00*/  @!P5 MOV R3, 0x1c00 ;  /* 0x00001c000003d802 */ /* 0x004fe20000000f00 */
[----:B-1----:R-:W-:Y:S01]  /*1a10*/  ULEA UR33, UR6, UR4, 0x3 ;  /* 0x0000000406217291 */ /* 0x002fe2000f8e18ff */
[----:B--2---:R-:W-:Y:S11]  /*1a20*/  @P0 BRA `(.L_x_22) ;  /* 0x00000000000c0947 */ /* 0x004ff60003800000 */
[----:B------:R-:W-:Y:S04]  /*1a30*/  SHF.L.U32 R5, R15, 0x1f, RZ ;  /* 0x0000001f0f057819 */ /* 0x000fe800000006ff */
[----:B------:R-:W2:Y:S02]  /*1a40*/  SYNCS.PHASECHK.TRANS64.TRYWAIT P0, [UR33+0xe0], R5 ;  /* 0x0000e005ff0075a7 */ /* 0x000ea40008001121 */
[----:B--2---:R-:W-:Y:S05]  /*1a50*/  @!P0 BRA `(.L_x_23) ;  /* 0x0000006800f88947 */ /* 0x004fea0003800000 */
.L_x_22:
[----:B------:R2:W-:Y:S01]  /*1a60*/  @!P5 SYNCS.ARRIVE.TRANS64 RZ, [UR33], R3 ;  /* 0x00000003ffffd9a7 */ /* 0x0005e20008000021 */
[----:B------:R-:W-:Y:S04]  /*1a70*/  BSSY.RECONVERGENT B0, `(.L_x_24) ;  /* 0x0000003000007945 */ /* 0x000fe80003800200 */
[----:B------:R-:W-:Y:S05]  /*1a80*/  @P4 BRA `(.L_x_25) ;  /* 0x0000000000044947 */ /* 0x000fea0003800000 */
[----:B------:R-:W-:Y:S05]  /*1a90*/  BPT.TRAP 0x1 ;  /* 0x000000040000795c */ /* 0x000fea0000300000 */
.L_x_25:
[----:B------:R-:W-:Y:S05]  /*1aa0*/  BSYNC.RECONVERGENT B0 ;  /* 0x0000000000007941 */ /* 0x000fea0003800200 */
.L_x_24:
[----:B------:R-:W-:Y:S02]  /*1ab0*/  UIADD3 UR13, UPT, UPT, UR6, 0x1, URZ ;  /* 0x00000001060d7890 */ /* 0x000fe4000fffe0ff */
[----:B------:R-:W-:Y:S02]  /*1ac0*/  UIADD3 UR18, UP1, UPT, UR24, 0x80, URZ ;  /* 0x0000008018127890 */ /* 0x000fe4000ff3e0ff */
[----:B------:R-:W-:Y:S02]  /*1ad0*/  UISETP.NE.AND UP0, UPT, UR13, 0x1c, UPT ;  /* 0x0000001c0d00788c */ /* 0x000fe4000bf05270 */
[----:B------:R-:W-:Y:S02]  /*1ae0*/  ULEA UR32, UR6, UR4, 0xc ;  /* 0x0000000406207291 */ /* 0x000fe4000f8e60ff */
[----:B------:R-:W-:Y:S02]  /*1af0*/  USEL UR9, URZ, 0x1, UP0 ;  /* 0x00000001ff097887 */ /* 0x000fe40008000000 */
[----:B------:R-:W-:Y:S02]  /*1b00*/  USEL UR13, UR13, URZ, UP0 ;  /* 0x000000ff0d0d7287 */ /* 0x000fe40008000000 */
[----:B------:R-:W-:Y:S02]  /*1b10*/  USHF.L.U32 UR34, UR16, 0x5, URZ ;  /* 0x0000000510227899 */ /* 0x000fe400080006ff */
[----:B------:R-:W-:Y:S01]  /*1b20*/  ULEA UR8, UR13, UR4, 0x3 ;  /* 0x000000040d087291 */ /* 0x000fe2000f8e18ff */
[----:B------:R-:W-:Y:S01]  /*1b30*/  LOP3.LUT R15, R15, UR9, RZ, 0x3c, !PT ;  /* 0x000000090f0f7c12 */ /* 0x000fe2000f8e3cff */
[----:B------:R-:W-:Y:S02]  /*1b40*/  UIADD3.X UR19, UPT, UPT, URZ, UR25, URZ, UP1, !UPT ;  /* 0x00000019ff137290 */ /* 0x000fe40008ffe4ff */
[----:B------:R-:W-:Y:S01]  /*1b50*/  UIADD3 UR32, UPT, UPT, UR32, 0x6400, URZ ;  /* 0x0000640020207890 */ /* 0x000fe2000fffe0ff */
[----:B-1----:R-:W-:Y:S01]  /*1b60*/  SHF.L.U32 R2, R15, 0x1f, RZ ;  /* 0x0000001f0f027819 */ /* 0x002fe200000006ff */
[----:B------:R-:W-:Y:S02]  /*1b70*/  UIMAD UR5, UR6, 0xc00, UR4 ;  /* 0x00000c00060578a4 */ /* 0x000fe4000f8e0204 */
[----:B------:R-:W-:Y:S01]  /*1b80*/  UIADD3 UR26, UP0, UPT, UR24, 0x180, URZ ;  /* 0x00000180181a7890 */ /* 0x000fe2000ff1e0ff */
[----:B------:R1:W1:Y:S01]  /*1b90*/  SYNCS.PHASECHK.TRANS64.TRYWAIT P0, [UR8+0xe0], R2 ;  /* 0x0000e002ff0075a7 */ /* 0x0002620008001108 */
[----:B------:R-:W-:Y:S01]  /*1ba0*/  UMOV UR28, 0x0 ;  /* 0x00000000001c7882 */ /* 0x000fe20000000000 */
[----:B------:R-:W-:Y:S01]  /*1bb0*/  UMOV UR29, 0x10000000 ;  /* 0x10000000001d7882 */ /* 0x000fe20000000000 */
[----:B------:R-:W-:Y:S01]  /*1bc0*/  UIADD3 UR8, UPT, UPT, UR5, 0x22400, URZ ;  /* 0x0002240005087890 */ /* 0x000fe2000fffe0ff */
[----:B------:R1:W-:Y:S01]  /*1bd0*/  UTMALDG.3D [UR32], [UR18], desc[UR28] ;  /* 0x00001c20120075b4 */ /* 0x0003e20008011000 */
[----:B------:R-:W-:Y:S02]  /*1be0*/  UIADD3.X UR27, UPT, UPT, URZ, UR25, URZ, UP0, !UPT ;  /* 0x00000019ff1b7290 */ /* 0x000fe400087fe4ff */
[----:B------:R-:W-:Y:S01]  /*1bf0*/  UIADD3 UR16, UPT, UPT, UR16, 0x1, URZ ;  /* 0x0000000110107890 */ /* 0x000fe2000fffe0ff */
[----:B------:R-:W-:Y:S01]  /*1c00*/  UMOV UR12, UR36 ;  /* 0x00000024000c7c82 */ /* 0x000fe20008000000 */
[----:B------:R-:W-:Y:S01]  /*1c10*/  UMOV UR9, UR33 ;  /* 0x0000002100097c82 */ /* 0x000fe20008000000 */
[----:B------:R-:W-:Y:S01]  /*1c20*/  UMOV UR10, UR34 ;  /* 0x00000022000a7c82 */ /* 0x000fe20008000000 */
[----:B------:R-:W-:Y:S03]  /*1c30*/  UISETP.NE.AND UP0, UPT, UR16, UR7, UPT ;  /* 0x000000071000728c */ /* 0x000fe6000bf05270 */
[----:B------:R1:W-:Y:S01]  /*1c40*/  UTMALDG.3D [UR8], [UR26], desc[UR28] ;  /* 0x00001c081a0075b4 */ /* 0x0003e20008011000 */
[----:B------:R-:W-:Y:S01]  /*1c50*/  UMOV UR23, UR7 ;  /* 0x0000000700177c82 */ /* 0x000fe20008000000 */
[----:B------:R-:W-:Y:S04]  /*1c60*/  UMOV UR6, UR13 ;  /* 0x0000000d00067c82 */ /* 0x000fe80008000000 */
[----:B------:R-:W-:Y:S05]  /*1c70*/  BRA.U UP0, `(.L_x_26) ;  /* 0xfffffffd00607547 */ /* 0x000fea000b83ffff */
.L_x_21:
[----:B------:R-:W-:Y:S01]  /*1c80*/  ULEA UR5, UR13, UR4, 0x3 ;  /* 0x000000040d057291 */ /* 0x000fe2000f8e18ff */
[----:B-1----:R-:W-:Y:S01]  /*1c90*/  SHF.L.U32 R2, R15, 0x1f, RZ ;  /* 0x0000001f0f027819 */ /* 0x002fe200000006ff */
[----:B------:R-:W-:Y:S01]  /*1ca0*/  @!P1 SYNCS.ARRIVE.TRANS64.A1T0 RZ, [UR4+0x1d8], RZ ;  /* 0x0001d8ffffff99a7 */ /* 0x000fe20008100004 */
[----:B------:R-:W-:-:S06]  /*1cb0*/  UISETP.GT.AND UP0, UPT, UR22, UR21, UPT ;  /* 0x000000151600728c */ /* 0x000fcc000bf04270 */
[----:B--2---:R1:W2:Y:S03]  /*1cc0*/  SYNCS.PHASECHK.TRANS64.TRYWAIT P0, [UR5+0xe0], R2 ;  /* 0x0000e002ff0075a7 */ /* 0x0042a60008001105 */
[----:B------:R-:W-:Y:S05]  /*1cd0*/  BRA.U !UP0, `(.L_x_27) ;  /* 0x0000000108ac7547 */ /* 0x000fea000b800000 */
[----:B------:R-:W-:Y:S01]  /*1ce0*/  UIADD3 UR26, UPT, UPT, UR14, UR23, URZ ;  /* 0x000000170e1a7290 */ /* 0x000fe2000fffe0ff */
[----:B------:R-:W-:-:S11]  /*1cf0*/  UMOV UR6, UR13 ;  /* 0x0000000d00067c82 */ /* 0x000fd60008000000 */
.L_x_32:
[----:B--2---:R-:W-:Y:S01]  /*1d00*/  @!P5 MOV R3, 0x1c00 ;  /* 0x00001c000003d802 */ /* 0x004fe20000000f00 */
[----:B-1----:R-:W-:Y:S01]  /*1d10*/  ULEA UR17, UR6, UR4, 0x3 ;  /* 0x0000000406117291 */ /* 0x002fe2000f8e18ff */
[----:B--2---:R-:W-:Y:S11]  /*1d20*/  @P0 BRA `(.L_x_28) ;  /* 0x00000000000c0947 */ /* 0x004ff60003800000 */
[----:B------:R-:W-:Y:S04]  /*1d30*/  SHF.L.U32 R5, R15, 0x1f, RZ ;  /* 0x0000001f0f057819 */ /* 0x000fe800000006ff */
[----:B------:R-:W2:Y:S02]  /*1d40*/  SYNCS.PHASECHK.TRANS64.TRYWAIT P0, [UR17+0xe0], R5 ;  /* 0x0000e005ff0075a7 */ /* 0x000ea40008001111 */
[----:B--2---:R-:W-:Y:S05]  /*1d50*/  @!P0 BRA `(.L_x_29) ;  /* 0x0000006800508947 */ /* 0x004fea0003800000 */
.L_x_28:
[----:B------:R2:W-:Y:S01]  /*1d60*/  @!P5 SYNCS.ARRIVE.TRANS64 RZ, [UR17], R3 ;  /* 0x00000003ffffd9a7 */ /* 0x0005e20008000011 */
[----:B------:R-:W-:Y:S04]  /*1d70*/  BSSY.RECONVERGENT B0, `(.L_x_30) ;  /* 0x0000003000007945 */ /* 0x000fe80003800200 */
[----:B------:R-:W-:Y:S05]  /*1d80*/  @P4 BRA `(.L_x_31) ;  /* 0x0000000000044947 */ /* 0x000fea0003800000 */
[----:B------:R-:W-:Y:S05]  /*1d90*/  BPT.TRAP 0x1 ;  /* 0x000000040000795c */ /* 0x000fea0000300000 */
.L_x_31:
[----:B------:R-:W-:Y:S05]  /*1da0*/  BSYNC.RECONVERGENT B0 ;  /* 0x0000000000007941 */ /* 0x000fea0003800200 */
.L_x_30:
[----:B------:R-:W-:Y:S02]  /*1db0*/  UIADD3 UR13, UPT, UPT, UR6, 0x1, URZ ;  /* 0x00000001060d7890 */ /* 0x000fe4000fffe0ff */
[----:B------:R-:W-:Y:S02]  /*1dc0*/  ULEA UR16, UR6, UR4, 0xc ;  /* 0x0000000406107291 */ /* 0x000fe4000f8e60ff */
[----:B------:R-:W-:Y:S02]  /*1dd0*/  UISETP.NE.AND UP0, UPT, UR13, 0x1c, UPT ;  /* 0x0000001c0d00788c */ /* 0x000fe4000bf05270 */
[----:B------:R-:W-:Y:S02]  /*1de0*/  UIADD3 UR32, UP1, UPT, UR24, 0x80, URZ ;  /* 0x0000008018207890 */ /* 0x000fe4000ff3e0ff */
[----:B------:R-:W-:Y:S02]  /*1df0*/  USEL UR9, URZ, 0x1, UP0 ;  /* 0x00000001ff097887 */ /* 0x000fe40008000000 */
[----:B------:R-:W-:Y:S02]  /*1e00*/  USEL UR13, UR13, URZ, UP0 ;  /* 0x000000ff0d0d7287 */ /* 0x000fe40008000000 */
[----:B------:R-:W-:Y:S02]  /*1e10*/  USHF.L.U32 UR18, UR23, 0x5, URZ ;  /* 0x0000000517127899 */ /* 0x000fe400080006ff */
[----:B------:R-:W-:Y:S01]  /*1e20*/  ULEA UR8, UR13, UR4, 0x3 ;  /* 0x000000040d087291 */ /* 0x000fe2000f8e18ff */
[----:B------:R-:W-:Y:S01]  /*1e30*/  LOP3.LUT R15, R15, UR9, RZ, 0x3c, !PT ;  /* 0x000000090f0f7c12 */ /* 0x000fe2000f8e3cff */
[----:B------:R-:W-:Y:S02]  /*1e40*/  UIADD3 UR16, UPT, UPT, UR16, 0x6400, URZ ;  /* 0x0000640010107890 */ /* 0x000fe4000fffe0ff */
[----:B------:R-:W-:Y:S01]  /*1e50*/  UIADD3.X UR33, UPT, UPT, URZ, UR25, URZ, UP1, !UPT ;  /* 0x00000019ff217290 */ /* 0x000fe20008ffe4ff */
[----:B-1----:R-:W-:Y:S01]  /*1e60*/  SHF.L.U32 R2, R15, 0x1f, RZ ;  /* 0x0000001f0f027819 */ /* 0x002fe200000006ff */
[----:B------:R-:W-:Y:S02]  /*1e70*/  UIMAD UR5, UR6, 0xc00, UR4 ;  /* 0x00000c00060578a4 */ /* 0x000fe4000f8e0204 */
[----:B------:R-:W-:Y:S01]  /*1e80*/  UIADD3 UR30, UP0, UPT, UR24, 0x180, URZ ;  /* 0x00000180181e7890 */ /* 0x000fe2000ff1e0ff */
[----:B------:R1:W1:Y:S01]  /*1e90*/  SYNCS.PHASECHK.TRANS64.TRYWAIT P0, [UR8+0xe0], R2 ;  /* 0x0000e002ff0075a7 */ /* 0x0002620008001108 */
[----:B------:R-:W-:Y:S01]  /*1ea0*/  UIADD3 UR8, UPT, UPT, UR5, 0x22400, URZ ;  /* 0x0002240005087890 */ /* 0x000fe2000fffe0ff */
[----:B------:R-:W-:Y:S01]  /*1eb0*/  UMOV UR28, 0x0 ;  /* 0x00000000001c7882 */ /* 0x000fe20000000000 */
[----:B------:R-:W-:Y:S01]  /*1ec0*/  UMOV UR29, 0x10000000 ;  /* 0x10000000001d7882 */ /* 0x000fe20000000000 */
[----:B------:R-:W-:Y:S01]  /*1ed0*/  UMOV UR19, UR35 ;  /* 0x0000002300137c82 */ /* 0x000fe20008000000 */
[----:B------:R-:W-:Y:S01]  /*1ee0*/  UMOV UR20, UR36 ;  /* 0x0000002400147c82 */ /* 0x000fe20008000000 */
[----:B------:R-:W-:Y:S01]  /*1ef0*/  UIADD3.X UR31, UPT, UPT, URZ, UR25, URZ, UP0, !UPT ;  /* 0x00000019ff1f7290 */ /* 0x000fe200087fe4ff */
[----:B------:R1:W-:Y:S01]  /*1f00*/  UTMALDG.3D [UR16], [UR32], desc[UR28] ;  /* 0x00001c10200075b4 */ /* 0x0003e20008011000 */
[----:B------:R-:W-:Y:S01]  /*1f10*/  UIADD3 UR23, UPT, UPT, UR23, 0x1, URZ ;  /* 0x0000000117177890 */ /* 0x000fe2000fffe0ff */
[----:B------:R-:W-:Y:S01]  /*1f20*/  UMOV UR12, UR36 ;  /* 0x00000024000c7c82 */ /* 0x000fe20008000000 */
[----:B------:R-:W-:Y:S01]  /*1f30*/  UMOV UR9, UR17 ;  /* 0x0000001100097c82 */ /* 0x000fe20008000000 */
[----:B------:R-:W-:Y:S01]  /*1f40*/  UMOV UR10, UR18 ;  /* 0x00000012000a7c82 */ /* 0x000fe20008000000 */
[----:B------:R-:W-:Y:S03]  /*1f50*/  UISETP.NE.AND UP0, UPT, UR23, UR26, UPT ;  /* 0x0000001a1700728c */ /* 0x000fe6000bf05270 */
[----:B------:R1:W-:Y:S01]  /*1f60*/  UTMALDG.3D [UR8], [UR30], desc[UR28] ;  /* 0x00001c081e0075b4 */ /* 0x0003e20008011000 */
[----:B------:R-:W-:Y:S05]  /*1f70*/  UMOV UR6, UR13 ;  /* 0x0000000d00067c82 */ /* 0x000fea0008000000 */
[----:B------:R-:W-:Y:S05]  /*1f80*/  BRA.U UP0, `(.L_x_32) ;  /* 0xfffffffd005c7547 */ /* 0x000fea000b83ffff */
.L_x_27:
[----:B-1----:R-:W-:Y:S01]  /*1f90*/  LEA R2, R14, UR4, 0x3 ;  /* 0x000000040e027c11 */ /* 0x002fe2000f8e18ff */
[----:B------:R-:W-:Y:S01]  /*1fa0*/  NOP ;  /* 0x0000000000007918 */ /* 0x000fe20000000000 */
[----:B--2---:R-:W-:Y:S02]  /*1fb0*/  SHF.L.U32 R3, R12, 0x1f, RZ ;  /* 0x0000001f0c037819 */ /* 0x004fe400000006ff */
[----:B------:R-:W-:Y:S02]  /*1fc0*/  LEA R4, R14, UR4, 0x4 ;  /* 0x000000040e047c11 */ /* 0x000fe4000f8e20ff */
[----:B------:R-:W1:Y:S02]  /*1fd0*/  SYNCS.PHASECHK.TRANS64.TRYWAIT P0, [R2+URZ+0x1e0], R3 ;  /* 0x0001e003020075a7 */ /* 0x000e6400080011ff */
[----:B-1----:R-:W-:Y:S05]  /*1fe0*/  @!P0 BRA `(.L_x_33) ;  /* 0x0000006400c48947 */ /* 0x002fea0003800000 */
.L_x_125:
[----:B------:R-:W2:Y:S01]  /*1ff0*/  LDS.128 R4, [R4+0x270] ;  /* 0x0002700004047984 */ /* 0x000ea20000000c00 */
[----:B---3--:R-:W-:Y:S01]  /*2000*/  ISETP.GE.AND P0, PT, R102, 0x1, PT ;  /* 0x000000016600780c */ /* 0x008fe20003f06270 */
[----:B-1----:R-:W-:Y:S01]  /*2010*/  VIADD R2, R2, 0x1f0 ;  /* 0x000001f002027836 */ /* 0x002fe20000000000 */
[----:B------:R-:W-:Y:S01]  /*2020*/  @!PT LDS RZ, [RZ] ;  /* 0x00000000fffff984 */ /* 0x000fe20000000800 */
[----:B------:R-:W-:Y:S01]  /*2030*/  @!PT LDS RZ, [RZ] ;  /* 0x00000000fffff984 */ /* 0x000fe20000000800 */
[----:B------:R-:W-:Y:S01]  /*2040*/  @!PT LDS RZ, [RZ] ;  /* 0x00000000fffff984 */ /* 0x000fe20000000800 */
[----:B------:R-:W-:Y:S01]  /*2050*/  @!PT LDS RZ, [RZ] ;  /* 0x00000000fffff984 */ /* 0x000fe20000000800 */
[----:B------:R1:W-:Y:S06]  /*2060*/  MEMBAR.ALL.CTA ;  /* 0x0000000000007992 */ /* 0x0003ec0000008000 */
[----:B-1----:R-:W1:Y:S01]  /*2070*/  FENCE.VIEW.ASYNC.S ;  /* 0x00000000000073c6 */ /* 0x002e620000000000 */
[----:B------:R-:W-:-:S04]  /*2080*/  PRMT R2, RZ, 0x654, R2 ;  /* 0x00000654ff027816 */ /* 0x000fc80000000002 */
[----:B-1----:R1:W-:Y:S01]  /*2090*/  SYNCS.ARRIVE.TRANS64.RED.A1T0 RZ, [R2+URZ], RZ ;  /* 0x000000ff02ff79a7 */ /* 0x0023e200081004ff */
[----:B--2---:R-:W-:-:S13]  /*20a0*/  LOP3.LUT P2, RZ, R6, 0x1, RZ, 0xc0, !PT ;  /* 0x0000000106ff7812 */ /* 0x004fda000784c0ff */
[----:B------:R-:W-:Y:S01]  /*20b0*/  @P2 SHF.R.U32.HI R3, RZ, 0x10, R5 ;  /* 0x00000010ff032819 */ /* 0x000fe20000011605 */
[----:B------:R-:W-:Y:S01]  /*20c0*/  VOTEU.ANY UP0, P2 ;  /* 0x0000000000ff7886 */ /* 0x000fe20001000100 */
[----:B------:R-:W-:Y:S02]  /*20d0*/  @P2 MOV R13, R4 ;  /* 0x00000004000d2202 */ /* 0x000fe40000000f00 */
[----:B------:R-:W-:Y:S02]  /*20e0*/  @P2 R2UR.BROADCAST UR5, R3 ;  /* 0x00000000030522ca */ /* 0x000fe400008e0000 */
[----:B------:R-:W-:-:S11]  /*20f0*/  @P2 LOP3.LUT R11, R5, 0xffff, RZ, 0xc0, !PT ;  /* 0x0000ffff050b2812 */ /* 0x000fd600078ec0ff */
[----:B------:R-:W-:Y:S01]  /*2100*/  @UP0 UMOV UR36, UR5 ;  /* 0x0000000500240c82 */ /* 0x000fe20008000000 */
[----:B-1----:R-:W-:Y:S05]  /*2110*/  @!P0 BRA `(.L_x_34) ;  /* 0x0000000000b88947 */ /* 0x002fea0003800000 */
[----:B------:R-:W4:Y:S01]  /*2120*/  LDC.64 R4, c[0x0][0xb18] ;  /* 0x0002c600ff047b82 */ /* 0x000f220000000a00 */
[----:B------:R-:W-:-:S07]  /*2130*/  ISETP.NE.AND P3, PT, R102, 0x1, PT ;  /* 0x000000016600780c */ /* 0x000fce0003f65270 */
[----:B------:R-:W1:Y:S08]  /*2140*/  LDC.64 R6, c[0x0][0xb10] ;  /* 0x0002c400ff067b82 */ /* 0x000e700000000a00 */
[----:B------:R-:W2:Y:S08]  /*2150*/  LDC R16, c[0x0][0xb20] ;  /* 0x0002c800ff107b82 */ /* 0x000eb00000000800 */
[----:B------:R-:W3:Y:S01]  /*2160*/  LDC R18, c[0x0][0xb0c] ;  /* 0x0002c300ff127b82 */ /* 0x000ee20000000800 */
[----:B----4-:R-:W-:Y:S01]  /*2170*/  IMAD.HI.U32 R17, R0, R5, RZ ;  /* 0x0000000500117227 */ /* 0x010fe200078e00ff */
[----:B------:R-:W-:-:S03]  /*2180*/  ISETP.NE.AND P0, PT, R4, 0x1, PT ;  /* 0x000000010400780c */ /* 0x000fc60003f05270 */
[----:B------:R-:W-:-:S03]  /*2190*/  IMAD.HI.U32 R5, R11, R5, RZ ;  /* 0x000000050b057227 */ /* 0x000fc600078e00ff */
[----:B------:R-:W4:Y:S01]  /*21a0*/  LDC.64 R2, c[0x0][0xb28] ;  /* 0x0002ca00ff027b82 */ /* 0x000f220000000a00 */
[----:B-1----:R-:W-:-:S04]  /*21b0*/  IMAD.HI.U32 R20, R9, R6, RZ ;  /* 0x0000000609147227 */ /* 0x002fc800078e00ff */
[----:B------:R-:W-:Y:S01]  /*21c0*/  IMAD.HI.U32 R22, R13, R6, RZ ;  /* 0x000000060d167227 */ /* 0x000fe200078e00ff */
[----:B------:R-:W-:Y:S02]  /*21d0*/  SHF.R.U32.HI R20, RZ, R7, R20 ;  /* 0x00000007ff147219 */ /* 0x000fe40000011614 */
[-C--:B--2---:R-:W-:Y:S02]  /*21e0*/  SHF.R.U32.HI R17, RZ, R16.reuse, R17 ;  /* 0x00000010ff117219 */ /* 0x084fe40000011611 */
[----:B------:R-:W-:Y:S02]  /*21f0*/  SHF.R.U32.HI R16, RZ, R16, R5 ;  /* 0x00000010ff107219 */ /* 0x000fe40000011605 */
[----:B------:R-:W-:Y:S02]  /*2200*/  SEL R17, R0, R17, !P0 ;  /* 0x0000001100117207 */ /* 0x000fe40004000000 */
[----:B------:R-:W-:Y:S02]  /*2210*/  SHF.R.U32.HI R22, RZ, R7, R22 ;  /* 0x00000007ff167219 */ /* 0x000fe40000011616 */
[----:B---3--:R-:W-:-:S02]  /*2220*/  ISETP.NE.AND P1, PT, R18, 0x1, PT ;  /* 0x000000011200780c */ /* 0x008fc40003f25270 */
[----:B------:R-:W-:Y:S02]  /*2230*/  SEL R5, R11, R16, !P0 ;  /* 0x000000100b057207 */ /* 0x000fe40004000000 */
[----:B------:R-:W-:Y:S02]  /*2240*/  SEL R19, R9, R20, !P1 ;  /* 0x0000001409137207 */ /* 0x000fe40004800000 */
[----:B------:R-:W-:Y:S01]  /*2250*/  SEL R7, R13, R22, !P1 ;  /* 0x000000160d077207 */ /* 0x000fe20004800000 */
[----:B----4-:R-:W-:-:S04]  /*2260*/  IMAD.HI.U32 R20, R17, R2, RZ ;  /* 0x0000000211147227 */ /* 0x010fc800078e00ff */
        /* <DEDUP_REMOVED lines=10> */
[----:B------:R-:W-:-:S04]  /*2310*/  @!P0 IMAD.HI.U32 R16, R7, R2, RZ ;  /* 0x0000000207108227 */ /* 0x000fc800078e00ff */
[----:B------:R-:W-:Y:S01]  /*2320*/  IMAD.MOV R2, RZ, RZ, -R6 ;  /* 0x000000ffff027224 */ /* 0x000fe200078e0a06 */
[----:B------:R-:W-:-:S03]  /*2330*/  @!P0 SHF.R.U32.HI R16, RZ, R3, R16 ;  /* 0x00000003ff108219 */ /* 0x000fc60000011610 */
[----:B------:R-:W-:Y:S01]  /*2340*/  IMAD R2, R102, R2, R5 ;  /* 0x0000000266027224 */ /* 0x000fe200078e0205 */
        /* <DEDUP_REMOVED lines=11> */
.L_x_34:
[----:B------:R-:W1:Y:S02]  /*2400*/  LDCU UR5, c[0x0][0xb30] ;  /* 0x00016600ff0577ac */ /* 0x000e640008000800 */
[----:B-1----:R-:W-:-:S09]  /*2410*/  UISETP.NE.AND UP0, UPT, UR5, 0x1, UPT ;  /* 0x000000010500788c */ /* 0x002fd2000bf05270 */
[----:B------:R-:W-:Y:S05]  /*2420*/  BRA.U UP0, `(.L_x_35) ;  /* 0x0000000100407547 */ /* 0x000fea000b800000 */
[----:B------:R-:W1:Y:S08]  /*2430*/  LDC.64 R4, c[0x0][0xb10] ;  /* 0x0002c400ff047b82 */ /* 0x000e700000000a00 */
[----:B------:R-:W2:Y:S08]  /*2440*/  LDC.64 R2, c[0x0][0xb18] ;  /* 0x0002c600ff027b82 */ /* 0x000eb00000000a00 */
[----:B------:R-:W3:Y:S08]  /*2450*/  LDC R6, c[0x0][0xb20] ;  /* 0x0002c800ff067b82 */ /* 0x000ef00000000800 */
[----:B------:R-:W4:Y:S01]  /*2460*/  LDC R16, c[0x0][0xb0c] ;  /* 0x0002c300ff107b82 */ /* 0x000f220000000800 */
[----:B-1----:R-:W-:-:S05]  /*2470*/  IMAD.HI.U32 R4, R13, R4, RZ ;  /* 0x000000040d047227 */ /* 0x002fca00078e00ff */
[----:B------:R-:W-:Y:S01]  /*2480*/  SHF.R.U32.HI R4, RZ, R5, R4 ;  /* 0x00000005ff047219 */ /* 0x000fe20000011604 */
[----:B--2---:R-:W-:Y:S01]  /*2490*/  IMAD.HI.U32 R3, R11, R3, RZ ;  /* 0x000000030b037227 */ /* 0x004fe200078e00ff */
[----:B------:R-:W-:-:S04]  /*24a0*/  ISETP.NE.AND P0, PT, R2, 0x1, PT ;  /* 0x000000010200780c */ /* 0x000fc80003f05270 */
[----:B---3--:R-:W-:-:S04]  /*24b0*/  SHF.R.U32.HI R6, RZ, R6, R3 ;  /* 0x00000006ff067219 */ /* 0x008fc80000011603 */
[----:B------:R-:W-:Y:S02]  /*24c0*/  SEL R3, R11, R6, !P0 ;  /* 0x000000060b037207 */ /* 0x000fe40004000000 */
[----:B----4-:R-:W-:-:S04]  /*24d0*/  ISETP.NE.AND P1, PT, R16, 0x1, PT ;  /* 0x000000011000780c */ /* 0x010fc80003f25270 */
[----:B------:R-:W-:-:S05]  /*24e0*/  SEL R4, R13, R4, !P1 ;  /* 0x000000040d047207 */ /* 0x000fca0004800000 */
[----:B------:R-:W-:Y:S02]  /*24f0*/  IMAD.IADD R5, R3, 0x1, -R4 ;  /* 0x0000000103057824 */ /* 0x000fe400078e0a04 */
[----:B------:R-:W-:Y:S02]  /*2500*/  IMAD.IADD R3, R4, 0x1, -R3 ;  /* 0x0000000104037824 */ /* 0x000fe400078e0a03 */
[----:B------:R-:W-:Y:S02]  /*2510*/  IMAD R13, R5, R16, R13 ;  /* 0x00000010050d7224 */ /* 0x000fe400078e020d */
[----:B------:R-:W-:-:S07]  /*2520*/  IMAD R11, R3, R2, R11 ;  /* 0x00000002030b7224 */ /* 0x000fce00078e020b */
.L_x_35:
[----:B------:R-:W-:Y:S01]  /*2530*/  VIADD R14, R14, 0x1 ;  /* 0x000000010e0e7836 */ /* 0x000fe20000000000 */
[----:B------:R-:W-:Y:S01]  /*2540*/  PLOP3.LUT P1, PT, PT, PT, PT, 0x80, 0x8 ;  /* 0x000000000008781c */ /* 0x000fe20003f2f070 */
[----:B------:R-:W-:Y:S02]  /*2550*/  IMAD.IADD R215, R13, 0x1, R214 ;  /* 0x000000010dd77824 */ /* 0x000fe400078e02d6 */
[----:B------:R-:W-:Y:S01]  /*2560*/  IMAD.IADD R213, R11, 0x1, R212 ;  /* 0x000000010bd57824 */ /* 0x000fe200078e02d4 */
[----:B------:R-:W-:-:S04]  /*2570*/  ISETP.NE.AND P0, PT, R14, 0x2, PT ;  /* 0x000000020e00780c */ /* 0x000fc80003f05270 */
[----:B------:R-:W-:Y:S02]  /*2580*/  SEL R3, RZ, 0x1, P0 ;  /* 0x00000001ff037807 */ /* 0x000fe40000000000 */
[----:B------:R-:W-:Y:S02]  /*2590*/  SEL R14, R14, RZ, P0 ;  /* 0x000000ff0e0e7207 */ /* 0x000fe40000000000 */
[----:B------:R-:W-:Y:S01]  /*25a0*/  LOP3.LUT R12, R12, R3, RZ, 0x3c, !PT ;  /* 0x000000030c0c7212 */ /* 0x000fe200078e3cff */
[----:B------:R-:W-:Y:S06]  /*25b0*/  @P2 BRA `(.L_x_36) ;  /* 0xfffffff000982947 */ /* 0x000fec000383ffff */
[----:B------:R-:W-:Y:S01]  /*25c0*/  UIADD3 UR4, UPT, UPT, UR4, 0xe0, URZ ;  /* 0x000000e004047890 */ /* 0x000fe2000fffe0ff */
[----:B------:R-:W-:-:S03]  /*25d0*/  SHF.L.U32 R3, R15, 0x1f, RZ ;  /* 0x0000001f0f037819 */ /* 0x000fc600000006ff */
[----:B------:R-:W-:-:S09]  /*25e0*/  ULEA UR5, UR13, UR4, 0x3 ;  /* 0x000000040d057291 */ /* 0x000fd2000f8e18ff */
[----:B------:R-:W1:Y:S02]  /*25f0*/  SYNCS.PHASECHK.TRANS64.TRYWAIT P0, [UR5], R3 ;  /* 0x00000003ff0075a7 */ /* 0x000e640008001105 */
[----:B-1----:R-:W-:Y:S05]  /*2600*/  @!P0 BRA `(.L_x_37) ;  /* 0x0000006000508947 */ /* 0x002fea0003800000 */
.L_x_127:
[----:B------:R-:W-:-:S04]  /*2610*/  UIADD3 UR6, UPT, UPT, UR13, 0x1, URZ ;  /* 0x000000010d067890 */ /* 0x000fc8000fffe0ff */
[----:B------:R-:W-:-:S04]  /*2620*/  UISETP.NE.AND UP0, UPT, UR6, 0x1c, UPT ;  /* 0x0000001c0600788c */ /* 0x000fc8000bf05270 */
[----:B------:R-:W-:Y:S02]  /*2630*/  USEL UR7, URZ, 0x1, UP0 ;  /* 0x00000001ff077887 */ /* 0x000fe40008000000 */
[----:B------:R-:W-:-:S04]  /*2640*/  USEL UR6, UR6, URZ, UP0 ;  /* 0x000000ff06067287 */ /* 0x000fc80008000000 */
[----:B------:R-:W-:Y:S01]  /*2650*/  ULEA UR5, UR6, UR4, 0x3 ;  /* 0x0000000406057291 */ /* 0x000fe2000f8e18ff */
[----:B------:R-:W-:-:S04]  /*2660*/  LOP3.LUT R2, R15, UR7, RZ, 0x3c, !PT ;  /* 0x000000070f027c12 */ /* 0x000fc8000f8e3cff */
[----:B-1----:R-:W-:-:S04]  /*2670*/  SHF.L.U32 R3, R2, 0x1f, RZ ;  /* 0x0000001f02037819 */ /* 0x002fc800000006ff */
[----:B------:R-:W1:Y:S02]  /*2680*/  SYNCS.PHASECHK.TRANS64.TRYWAIT P0, [UR5], R3 ;  /* 0x00000003ff0075a7 */ /* 0x000e640008001105 */
[----:B-1----:R-:W-:Y:S05]  /*2690*/  @!P0 BRA `(.L_x_38) ;  /* 0x0000006000448947 */ /* 0x002fea0003800000 */
.L_x_129:
        /* <DEDUP_REMOVED lines=9> */
.L_x_131:
        /* <DEDUP_REMOVED lines=9> */
.L_x_133:
        /* <DEDUP_REMOVED lines=9> */
.L_x_135:
        /* <DEDUP_REMOVED lines=9> */
.L_x_137:
        /* <DEDUP_REMOVED lines=9> */
.L_x_139:
        /* <DEDUP_REMOVED lines=9> */
.L_x_141:
        /* <DEDUP_REMOVED lines=9> */
.L_x_143:
        /* <DEDUP_REMOVED lines=9> */
.L_x_145:
        /* <DEDUP_REMOVED lines=9> */
.L_x_147:
        /* <DEDUP_REMOVED lines=9> */
.L_x_149:
        /* <DEDUP_REMOVED lines=9> */
.L_x_151:
        /* <DEDUP_REMOVED lines=9> */
.L_x_153:
        /* <DEDUP_REMOVED lines=9> */
.L_x_155:
        /* <DEDUP_REMOVED lines=9> */
.L_x_157:
        /* <DEDUP_REMOVED lines=9> */
.L_x_159:
        /* <DEDUP_REMOVED lines=9> */
.L_x_161:
        /* <DEDUP_REMOVED lines=9> */
.L_x_163:
        /* <DEDUP_REMOVED lines=9> */
.L_x_165:
        /* <DEDUP_REMOVED lines=9> */
.L_x_167:
        /* <DEDUP_REMOVED lines=9> */
.L_x_169:
        /* <DEDUP_REMOVED lines=9> */
.L_x_171:
        /* <DEDUP_REMOVED lines=9> */
.L_x_173:
        /* <DEDUP_REMOVED lines=9> */
.L_x_175:
        /* <DEDUP_REMOVED lines=9> */
.L_x_177:
        /* <DEDUP_REMOVED lines=9> */
.L_x_179:
[----:B------:R-:W-:-:S04]  /*34b0*/  UIADD3 UR6, UPT, UPT, UR6, 0x1, URZ ;  /* 0x0000000106067890 */ /* 0x000fc8000fffe0ff */
[----:B------:R-:W-:-:S04]  /*34c0*/  UISETP.NE.AND UP0, UPT, UR6, 0x1c, UPT ;  /* 0x0000001c0600788c */ /* 0x000fc8000bf05270 */
[----:B------:R-:W-:Y:S02]  /*34d0*/  USEL UR5, URZ, 0x1, UP0 ;  /* 0x00000001ff057887 */ /* 0x000fe40008000000 */
[----:B------:R-:W-:-:S04]  /*34e0*/  USEL UR6, UR6, URZ, UP0 ;  /* 0x000000ff06067287 */ /* 0x000fc80008000000 */
[----:B------:R-:W-:Y:S01]  /*34f0*/  ULEA UR6, UR6, UR4, 0x3 ;  /* 0x0000000406067291 */ /* 0x000fe2000f8e18ff */
[----:B-1----:R-:W-:-:S04]  /*3500*/  LOP3.LUT R3, R2, UR5, RZ, 0x3c, !PT ;  /* 0x0000000502037c12 */ /* 0x002fc8000f8e3cff */
[----:B------:R-:W-:Y:S01]  /*3510*/  SHF.L.U32 R3, R3, 0x1f, RZ ;  /* 0x0000001f03037819 */ /* 0x000fe200000006ff */
[----:B----4-:R-:W-:-:S07]  /*3520*/  IMAD.U32 R0, RZ, RZ, UR6 ;  /* 0x00000006ff007e24 */ /* 0x010fce000f8e00ff */
.L_x_64:
[----:B-1----:R1:W2:Y:S02]  /*3530*/  SYNCS.PHASECHK.TRANS64.TRYWAIT P0, [R0+URZ], R3 ;  /* 0x00000003000075a7 */ /* 0x0022a400080011ff */
[----:B--2---:R-:W-:Y:S05]  /*3540*/  @!P0 NANOSLEEP.SYNCS 0x989680 ;  /* 0x009896800000895d */ /* 0x004fea0003900000 */
[----:B------:R-:W2:Y:S02]  /*3550*/  @!P0 SYNCS.PHASECHK.TRANS64 P0, [R0+URZ], R3 ;  /* 0x00000003000085a7 */ /* 0x000ea400080010ff */
[----:B--2---:R-:W-:Y:S05]  /*3560*/  @P0 EXIT ;  /* 0x000000000000094d */ /* 0x004fea0003800000 */
[----:B------:R-:W-:Y:S05]  /*3570*/  BRA `(.L_x_64) ;  /* 0xfffffffc00ec7947 */ /* 0x000fea000383ffff */
.L_x_18:
[----:B------:R-:W-:-:S04]  /*3580*/  UISETP.NE.AND UP1, UPT, UR37, URZ, UPT ;  /* 0x000000ff2500728c */ /* 0x000fc8000bf25270 */
[----:B------:R-:W-:-:S09]  /*3590*/  UISETP.NE.OR UP1, UPT, UR8, 0x1, UP1 ;  /* 0x000000010800788c */ /* 0x000fd20008f25670 */
[----:B------:R-:W-:Y:S05]  /*35a0*/  BRA.U UP1, `(.L_x_65) ;  /* 0x0000000501487547 */ /* 0x000fea000b800000 */
[----:B------:R-:W-:Y:S01]  /*35b0*/  ISETP.NE.AND P2, PT, R2, RZ, PT ;  /* 0x000000ff0200720c */ /* 0x000fe20003f45270 */
[----:B------:R-:W-:Y:S01]  /*35c0*/  IMAD.MOV.U32 R12, RZ, RZ, 0x1 ;  /* 0x00000001ff0c7424 */ /* 0x000fe200078e00ff */
[----:B------:R-:W-:Y:S02]  /*35d0*/  CS2R R10, SRZ ;  /* 0x00000000000a7805 */ /* 0x000fe4000001ff00 */
[----:B------:R-:W-:Y:S01]  /*35e0*/  CS2R R8, SRZ ;  /* 0x0000000000087805 */ /* 0x000fe2000001ff00 */
[----:B------:R-:W-:Y:S01]  /*35f0*/  UMOV UR4, 0x400 ;  /* 0x0000040000047882 */ /* 0x000fe20000000000 */
[----:B------:R-:W-:Y:S01]  /*3600*/  UMOV UR6, URZ ;  /* 0x000000ff00067c82 */ /* 0x000fe20008000000 */
[----:B------:R-:W-:-:S12]  /*3610*/  ULEA UR37, UR37, UR4, 0x18 ;  /* 0x0000000425257291 */ /* 0x000fd8000f8ec0ff */
.L_x_69:
[----:B------:R-:W-:Y:S02]  /*3620*/  LEA R0, R8, UR37, 0x3 ;  /* 0x0000002508007c11 */ /* 0x000fe4000f8e18ff */
[----:B------:R-:W-:-:S03]  /*3630*/  SHF.L.U32 R5, R9, 0x1f, RZ ;  /* 0x0000001f09057819 */ /* 0x000fc600000006ff */
[----:B------:R-:W-:Y:S01]  /*3640*/  VIADD R4, R0, 0x250 ;  /* 0x0000025000047836 */ /* 0x000fe20000000000 */
[----:B------:R-:W1:Y:S02]  /*3650*/  SYNCS.PHASECHK.TRANS64.TRYWAIT P0, [R0+URZ+0x240], R5 ;  /* 0x00024005000075a7 */ /* 0x000e6400080011ff */
[----:B-1----:R-:W-:Y:S05]  /*3660*/  @!P0 BRA `(.L_x_66) ;  /* 0x0000005800c08947 */ /* 0x002fea0003800000 */
.L_x_180:
[----:B------:R-:W-:Y:S01]  /*3670*/  ULEA UR5, UR6, UR37, 0x3 ;  /* 0x0000002506057291 */ /* 0x000fe2000f8e18ff */
[----:B------:R-:W-:Y:S02]  /*3680*/  PRMT R4, RZ, 0x654, R4 ;  /* 0x00000654ff047816 */ /* 0x000fe40000000004 */
[----:B-1----:R-:W-:Y:S01]  /*3690*/  SHF.L.U32 R5, R12, 0x1f, RZ ;  /* 0x0000001f0c057819 */ /* 0x002fe200000006ff */
[----:B------:R-:W-:Y:S01]  /*36a0*/  UIADD3 UR4, UPT, UPT, UR5, 0x1e0, URZ ;  /* 0x000001e005047890 */ /* 0x000fe2000fffe0ff */
[----:B------:R1:W-:Y:S05]  /*36b0*/  SYNCS.ARRIVE.TRANS64.RED.A1T0 RZ, [R4+URZ], RZ ;  /* 0x000000ff04ff79a7 */ /* 0x0003ea00081004ff */
[----:B------:R-:W-:Y:S01]  /*36c0*/  IMAD.U32 R7, RZ, RZ, UR4 ;  /* 0x00000004ff077e24 */ /* 0x000fe2000f8e00ff */
[----:B------:R-:W2:Y:S04]  /*36d0*/  SYNCS.PHASECHK.TRANS64.TRYWAIT P0, [UR5+0x1f0], R5 ;  /* 0x0001f005ff0075a7 */ /* 0x000ea80008001105 */
[----:B------:R-:W-:Y:S01]  /*36e0*/  PRMT R6, R2, 0x654, R7 ;  /* 0x0000065402067816 */ /* 0x000fe20000000007 */
[----:B-1----:R-:W-:Y:S01]  /*36f0*/  @!P2 IMAD.MOV.U32 R4, RZ, RZ, 0x10 ;  /* 0x00000010ff04a424 */ /* 0x002fe200078e00ff */
[----:B--2---:R-:W-:Y:S06]  /*3700*/  @!P0 BRA `(.L_x_67) ;  /* 0x0000005800ac8947 */ /* 0x004fec0003800000 */
.L_x_182:
[----:B------:R-:W-:Y:S01]  /*3710*/  ULEA UR4, UR6, UR37, 0x4 ;  /* 0x0000002506047291 */ /* 0x000fe2000f8e20ff */
[----:B------:R-:W-:Y:S01]  /*3720*/  SEL R3, R6, R3, !P2 ;  /* 0x0000000306037207 */ /* 0x000fe20005000000 */
[----:B------:R-:W-:Y:S01]  /*3730*/  UIADD3 UR5, UPT, UPT, UR5, 0x1e0, URZ ;  /* 0x000001e005057890 */ /* 0x000fe2000fffe0ff */
[----:B-1----:R-:W-:Y:S01]  /*3740*/  LEA R0, R11, UR37, 0x3 ;  /* 0x000000250b007c11 */ /* 0x002fe2000f8e18ff */
[----:B------:R-:W-:Y:S01]  /*3750*/  UIADD3 UR4, UPT, UPT, UR4, 0x270, URZ ;  /* 0x0000027004047890 */ /* 0x000fe2000fffe0ff */
[----:B------:R-:W-:Y:S01]  /*3760*/  SHF.L.U32 R5, R10, 0x1f, RZ ;  /* 0x0000001f0a057819 */ /* 0x000fe200000006ff */
[----:B------:R1:W-:Y:S01]  /*3770*/  @!P2 SYNCS.ARRIVE.TRANS64.RED RZ, [R3+URZ], R4 ;  /* 0x0000000403ffa9a7 */ /* 0x0003e200080004ff */
[----:B------:R-:W-:Y:S01]  /*3780*/  UIADD3 UR6, UPT, UPT, UR6, 0x1, URZ ;  /* 0x0000000106067890 */ /* 0x000fe2000fffe0ff */
[----:B------:R-:W-:-:S03]  /*3790*/  VIADD R8, R8, 0x1 ;  /* 0x0000000108087836 */ /* 0x000fc60000000000 */
[----:B------:R-:W-:Y:S02]  /*37a0*/  UISETP.NE.AND UP0, UPT, UR6, 0x2, UPT ;  /* 0x000000020600788c */ /* 0x000fe4000bf05270 */
[----:B------:R-:W-:Y:S06]  /*37b0*/  UGETNEXTWORKID.BROADCAST [UR4], [UR5] ;  /* 0x00000000040073ca */ /* 0x000fec0008000100 */
[----:B------:R-:W-:Y:S01]  /*37c0*/  USEL UR4, URZ, 0x1, UP0 ;  /* 0x00000001ff047887 */ /* 0x000fe20008000000 */
[----:B------:R-:W-:Y:S01]  /*37d0*/  ISETP.NE.AND P0, PT, R8, 0x2, PT ;  /* 0x000000020800780c */ /* 0x000fe20003f05270 */
[----:B------:R-:W-:Y:S01]  /*37e0*/  USEL UR6, UR6, URZ, UP0 ;  /* 0x000000ff06067287 */ /* 0x000fe20008000000 */
[----:B------:R-:W2:Y:S03]  /*37f0*/  SYNCS.PHASECHK.TRANS64.TRYWAIT P1, [R0+URZ+0x1e0], R5 ;  /* 0x0001e005000075a7 */ /* 0x000ea600080211ff */
[----:B------:R-:W-:Y:S01]  /*3800*/  LOP3.LUT R12, R12, UR4, RZ, 0x3c, !PT ;  /* 0x000000040c0c7c12 */ /* 0x000fe2000f8e3cff */
[----:B-12---:R-:W-:Y:S07]  /*3810*/  @!P1 BRA `(.L_x_68) ;  /* 0x0000005800809947 */ /* 0x006fee0003800000 */
.L_x_183:
[C---:B------:R-:W-:Y:S01]  /*3820*/  LEA R4, R11.reuse, UR37, 0x4 ;  /* 0x000000250b047c11 */ /* 0x040fe2000f8e20ff */
[----:B-1----:R-:W-:Y:S01]  /*3830*/  VIADD R0, R0, 0x1f0 ;  /* 0x000001f000007836 */ /* 0x002fe20000000000 */
[----:B------:R-:W-:Y:S01]  /*3840*/  SEL R8, R8, RZ, P0 ;  /* 0x000000ff08087207 */ /* 0x000fe20000000000 */
[----:B------:R-:W-:-:S03]  /*3850*/  VIADD R11, R11, 0x1 ;  /* 0x000000010b0b7836 */ /* 0x000fc60000000000 */
[----:B------:R-:W1:Y:S01]  /*3860*/  LDS.128 R4, [R4+0x270] ;  /* 0x0002700004047984 */ /* 0x000e620000000c00 */
[----:B------:R-:W-:Y:S02]  /*3870*/  PRMT R0, RZ, 0x654, R0 ;  /* 0x00000654ff007816 */ /* 0x000fe40000000000 */
[C---:B------:R-:W-:Y:S01]  /*3880*/  ISETP.NE.AND P1, PT, R11.reuse, 0x2, PT ;  /* 0x000000020b00780c */ /* 0x040fe20003f25270 */
[----:B------:R-:W-:Y:S01]  /*3890*/  @!PT LDS RZ, [RZ] ;  /* 0x00000000fffff984 */ /* 0x000fe20000000800 */
[----:B------:R-:W-:Y:S01]  /*38a0*/  @!PT LDS RZ, [RZ] ;  /* 0x00000000fffff984 */ /* 0x000fe20000000800 */
[----:B------:R-:W-:Y:S01]  /*38b0*/  @!PT LDS RZ, [RZ] ;  /* 0x00000000fffff984 */ /* 0x000fe20000000800 */
[----:B------:R-:W-:Y:S01]  /*38c0*/  @!PT LDS RZ, [RZ] ;  /* 0x00000000fffff984 */ /* 0x000fe20000000800 */
[----:B------:R2:W-:Y:S06]  /*38d0*/  MEMBAR.ALL.CTA ;  /* 0x0000000000007992 */ /* 0x0005ec0000008000 */
[----:B--2---:R-:W2:Y:S01]  /*38e0*/  FENCE.VIEW.ASYNC.S ;  /* 0x00000000000073c6 */ /* 0x004ea20000000000 */
[----:B------:R-:W-:Y:S01]  /*38f0*/  SEL R11, R11, RZ, P1 ;  /* 0x000000ff0b0b7207 */ /* 0x000fe20000800000 */
[----:B--2---:R2:W-:Y:S01]  /*3900*/  SYNCS.ARRIVE.TRANS64.RED.A1T0 RZ, [R0+URZ], RZ ;  /* 0x000000ff00ff79a7 */ /* 0x0045e200081004ff */
[----:B-1----:R-:W-:-:S02]  /*3910*/  LOP3.LUT P3, RZ, R6, 0x1, RZ, 0xc0, !PT ;  /* 0x0000000106ff7812 */ /* 0x002fc4000786c0ff */
[----:B------:R-:W-:-:S04]  /*3920*/  SEL R5, RZ, 0x1, P1 ;  /* 0x00000001ff057807 */ /* 0x000fc80000800000 */
[----:B------:R-:W-:Y:S02]  /*3930*/  LOP3.LUT R10, R10, R5, RZ, 0x3c, !PT ;  /* 0x000000050a0a7212 */ /* 0x000fe400078e3cff */
[----:B--2---:R-:W-:-:S04]  /*3940*/  SEL R0, RZ, 0x1, P0 ;  /* 0x00000001ff007807 */ /* 0x004fc80000000000 */
[----:B------:R-:W-:Y:S01]  /*3950*/  LOP3.LUT R9, R9, R0, RZ, 0x3c, !PT ;  /* 0x0000000009097212 */ /* 0x000fe200078e3cff */
[----:B------:R-:W-:Y:S06]  /*3960*/  @P3 BRA `(.L_x_69) ;  /* 0xfffffffc002c3947 */ /* 0x000fec000383ffff */
[----:B------:R-:W-:Y:S01]  /*3970*/  ULEA UR5, UR6, UR37, 0x3 ;  /* 0x0000002506057291 */ /* 0x000fe2000f8e18ff */
[----:B------:R-:W-:-:S08]  /*3980*/  SHF.L.U32 R3, R12, 0x1f, RZ ;  /* 0x0000001f0c037819 */ /* 0x000fd000000006ff */
[----:B------:R-:W1:Y:S02]  /*3990*/  SYNCS.PHASECHK.TRANS64 P0, [UR5+0x1f0], R3 ;  /* 0x0001f003ff0075a7 */ /* 0x000e640008001005 */
[----:B-1----:R-:W-:Y:S05]  /*39a0*/  @P0 BRA `(.L_x_70) ;  /* 0x0000000000080947 */ /* 0x002fea0003800000 */
[----:B------:R-:W1:Y:S02]  /*39b0*/  SYNCS.PHASECHK.TRANS64.TRYWAIT P0, [UR5+0x1f0], R3 ;  /* 0x0001f003ff0075a7 */ /* 0x000e640008001105 */
[----:B-1----:R-:W-:Y:S05]  /*39c0*/  @!P0 BRA `(.L_x_71) ;  /* 0x0000005800288947 */ /* 0x002fea0003800000 */
.L_x_70:
[----:B------:R-:W-:-:S04]  /*39d0*/  UIADD3 UR4, UPT, UPT, UR6, 0x1, URZ ;  /* 0x0000000106047890 */ /* 0x000fc8000fffe0ff */
[----:B------:R-:W-:-:S04]  /*39e0*/  UISETP.NE.AND UP0, UPT, UR4, 0x2, UPT ;  /* 0x000000020400788c */ /* 0x000fc8000bf05270 */
[----:B------:R-:W-:Y:S02]  /*39f0*/  USEL UR7, URZ, 0x1, UP0 ;  /* 0x00000001ff077887 */ /* 0x000fe40008000000 */
[----:B------:R-:W-:-:S04]  /*3a00*/  USEL UR4, UR4, URZ, UP0 ;  /* 0x000000ff04047287 */ /* 0x000fc80008000000 */
[----:B------:R-:W-:Y:S01]  /*3a10*/  ULEA UR4, UR4, UR37, 0x3 ;  /* 0x0000002504047291 */ /* 0x000fe2000f8e18ff */
[----:B-1----:R-:W-:-:S04]  /*3a20*/  LOP3.LUT R3, R12, UR7, RZ, 0x3c, !PT ;  /* 0x000000070c037c12 */ /* 0x002fc8000f8e3cff */
[----:B------:R-:W-:-:S04]  /*3a30*/  SHF.L.U32 R0, R3, 0x1f, RZ ;  /* 0x0000001f03007819 */ /* 0x000fc800000006ff */
[----:B------:R-:W1:Y:S02]  /*3a40*/  SYNCS.PHASECHK.TRANS64 P0, [UR4+0x1f0], R0 ;  /* 0x0001f000ff0075a7 */ /* 0x000e640008001004 */
[----:B-1----:R-:W-:Y:S05]  /*3a50*/  @P0 EXIT ;  /* 0x000000000000094d */ /* 0x002fea0003800000 */
[----:B------:R-:W-:Y:S02]  /*3a60*/  SHF.L.U32 R3, R3, 0x1f, RZ ;  /* 0x0000001f03037819 */ /* 0x000fe400000006ff */
[----:B------:R-:W-:-:S07]  /*3a70*/  MOV R0, UR4 ;  /* 0x0000000400007c02 */ /* 0x000fce0008000f00 */
.L_x_72:
[----:B-1----:R1:W2:Y:S02]  /*3a80*/  SYNCS.PHASECHK.TRANS64.TRYWAIT P0, [R0+URZ+0x1f0], R3 ;  /* 0x0001f003000075a7 */ /* 0x0022a400080011ff */
[----:B--2---:R-:W-:Y:S05]  /*3a90*/  @!P0 NANOSLEEP.SYNCS 0x989680 ;  /* 0x009896800000895d */ /* 0x004fea0003900000 */
[----:B------:R-:W2:Y:S02]  /*3aa0*/  @!P0 SYNCS.PHASECHK.TRANS64 P0, [R0+URZ+0x1f0], R3 ;  /* 0x0001f003000085a7 */ /* 0x000ea400080010ff */
[----:B--2---:R-:W-:Y:S05]  /*3ab0*/  @P0 EXIT ;  /* 0x000000000000094d */ /* 0x004fea0003800000 */
[----:B------:R-:W-:Y:S05]  /*3ac0*/  BRA `(.L_x_72) ;  /* 0xfffffffc00ec7947 */ /* 0x000fea000383ffff */
.L_x_65:
[----:B------:R-:W-:-:S09]  /*3ad0*/  UISETP.NE.AND UP1, UPT, UR8, URZ, UPT ;  /* 0x000000ff0800728c */ /* 0x000fd2000bf25270 */
[----:B------:R-:W-:Y:S05]  /*3ae0*/  BRA.U UP1, `(.L_x_73) ;  /* 0x0000000d01607547 */ /* 0x000fea000b800000 */
[----:B------:R-:W-:Y:S01]  /*3af0*/  UMOV UR4, 0x40 ;  /* 0x0000004000047882 */ /* 0x000fe20000000000 */
[----:B------:R-:W-:Y:S01]  /*3b00*/  NOP ;  /* 0x0000000000007918 */ /* 0x000fe20000000000 */
[----:B------:R-:W-:Y:S01]  /*3b10*/  ULEA UR4, UR37, UR4, 0x18 ;  /* 0x0000000425047291 */ /* 0x000fe2000f8ec0ff */
[----:B------:R-:W-:Y:S02]  /*3b20*/  UMOV UR5, 0x400 ;  /* 0x0000040000057882 */ /* 0x000fe40000000000 */
[----:B------:R-:W-:-:S06]  /*3b30*/  ULEA UR37, UR37, UR5, 0x18 ;  /* 0x0000000525257291 */ /* 0x000fcc000f8ec0ff */
[----:B------:R-:W1:Y:S02]  /*3b40*/  LDS.U8 R0, [UR4+0x1c] ;  /* 0x00001c04ff007984 */ /* 0x000e640008000000 */
[----:B-1----:R-:W-:-:S13]  /*3b50*/  ISETP.NE.AND P0, PT, R0, RZ, PT ;  /* 0x000000ff0000720c */ /* 0x002fda0003f05270 */
[----:B------:R-:W-:Y:S05]  /*3b60*/  @P0 BRA `(.L_x_74) ;  /* 0x0000000000580947 */ /* 0x000fea0003800000 */
[----:B------:R-:W-:-:S13]  /*3b70*/  ELECT P0, URZ, PT ;  /* 0x0000000000ff782f */ /* 0x000fda0003800000 */
[----:B------:R-:W-:Y:S05]  /*3b80*/  @!P0 BRA `(.L_x_75) ;  /* 0x0000000000608947 */ /* 0x000fea0003800000 */
[----:B------:R-:W-:Y:S01]  /*3b90*/  UMOV UR5, 0x10 ;  /* 0x0000001000057882 */ /* 0x000fe20000000000 */
[----:B------:R-:W-:Y:S01]  /*3ba0*/  HFMA2 R0, -RZ, RZ, 0, 5.9604644775390625e-08 ;  /* 0x00000001ff007431 */ /* 0x000fe200000001ff */
[----:B------:R-:W-:-:S03]  /*3bb0*/  MOV R2, 0xffff ;  /* 0x0000ffff00027802 */ /* 0x000fc60000000f00 */
[----:B------:R-:W-:Y:S04]  /*3bc0*/  DEPBAR.LE SB1, 0x36 ;  /* 0x00009d800000791a */ /* 0x000fe80000000000 */
[----:B------:R-:W1:Y:S02]  /*3bd0*/  UTCATOMSWS.FIND_AND_SET.ALIGN UP0, UR5, UR5 ;  /* 0x00000005000575e3 */ /* 0x000e640008000800 */
[----:B-1----:R-:W-:Y:S01]  /*3be0*/  MOV R3, UR5 ;  /* 0x0000000500037c02 */ /* 0x002fe20008000f00 */
[----:B------:R-:W-:Y:S06]  /*3bf0*/  BRA.U UP0, `(.L_x_76) ;  /* 0x0000000100187547 */ /* 0x000fec000b800000 */
.L_x_77:
[----:B------:R-:W-:Y:S05]  /*3c00*/  NANOSLEEP 0x64 ;  /* 0x000000640000795d */ /* 0x000fea0003800000 */
[----:B------:R-:W-:-:S05]  /*3c10*/  UMOV UR5, 0x10 ;  /* 0x0000001000057882 */ /* 0x000fca0000000000 */
[----:B------:R-:W-:Y:S04]  /*3c20*/  DEPBAR.LE SB1, 0x36 ;  /* 0x00009d800000791a */ /* 0x000fe80000000000 */
[----:B------:R-:W1:Y:S02]  /*3c30*/  UTCATOMSWS.FIND_AND_SET.ALIGN UP0, UR5, UR5 ;  /* 0x00000005000575e3 */ /* 0x000e640008000800 */
[----:B-1----:R-:W-:Y:S01]  /*3c40*/  MOV R3, UR5 ;  /* 0x0000000500037c02 */ /* 0x002fe20008000f00 */
[----:B------:R-:W-:Y:S05]  /*3c50*/  BRA.U !UP0, `(.L_x_77) ;  /* 0xfffffffd08e87547 */ /* 0x000fea000b83ffff */
.L_x_76:
[-C--:B------:R-:W-:Y:S02]  /*3c60*/  SHF.L.U32 R2, R2, R3.reuse, RZ ;  /* 0x0000000302027219 */ /* 0x080fe400000006ff */
[----:B------:R-:W-:Y:S01]  /*3c70*/  SHF.L.U32 R0, R0, R3, RZ ;  /* 0x0000000300007219 */ /* 0x000fe200000006ff */
[----:B------:R-:W-:Y:S02]  /*3c80*/  IMAD.SHL.U32 R3, R3, 0x20, RZ ;  /* 0x0000002003037824 */ /* 0x000fe400078e00ff */
[----:B------:R1:W-:Y:S04]  /*3c90*/  ATOMS.OR RZ, [UR4+0x14], R2 ;  /* 0x00001402ffff798c */ /* 0x0003e8000b000004 */
[----:B------:R1:W-:Y:S04]  /*3ca0*/  ATOMS.OR RZ, [UR4+0x18], R0 ;  /* 0x00001800ffff798c */ /* 0x0003e8000b000004 */
[----:B------:R1:W-:Y:S01]  /*3cb0*/  STS [UR37+0x290], R3 ;  /* 0x00029003ff007988 */ /* 0x0003e20008000825 */
[----:B------:R-:W-:Y:S05]  /*3cc0*/  BRA `(.L_x_75) ;  /* 0x0000000000107947 */ /* 0x000fea0003800000 */
.L_x_74:
[----:B------:R-:W-:Y:S02]  /*3cd0*/  MOV R0, 0xffffffff ;  /* 0xffffffff00007802 */ /* 0x000fe40000000f00 */
[----:B------:R-:W-:-:S03]  /*3ce0*/  MOV R2, 0x3d10 ;  /* 0x00003d1000027802 */ /* 0x000fc60000000f00 */
[----:B------:R1:W-:Y:S04]  /*3cf0*/  STS [UR37+0x290], R0 ;  /* 0x00029000ff007988 */ /* 0x0003e80008000825 */
[----:B-1-3-5:R-:W-:Y:S05]  /*3d00*/  CALL.REL.NOINC `($__internal_1_$__cuda_sm10x_tcgen05_guardrail_trap_phase_invalid_during_alloc) ;  /* 0x0000005800a47944 */ /* 0x02afea0003c00000 */
.L_x_75:
[----:B------:R-:W-:Y:S05]  /*3d10*/  WARPSYNC.ALL ;  /* 0x0000000000007948 */ /* 0x000fea0003800000 */
[----:B------:R-:W2:Y:S01]  /*3d20*/  S2UR UR9, SR_CgaCtaId ;  /* 0x00000000000979c3 */ /* 0x000ea20000008800 */
[----:B------:R-:W-:Y:S01]  /*3d30*/  UMOV UR4, 0x400 ;  /* 0x0000040000047882 */ /* 0x000fe20000000000 */
[----:B------:R-:W-:-:S06]  /*3d40*/  NOP ;  /* 0x0000000000007918 */ /* 0x000fcc0000000000 */
[----:B------:R-:W-:Y:S06]  /*3d50*/  BAR.ARV 0x6, 0xa0 ;  /* 0x0182800000007b1d */ /* 0x000fec0000002000 */
[----:B------:R-:W4:Y:S01]  /*3d60*/  LDCU UR5, c[0x0][0x38c] ;  /* 0x00007180ff0577ac */ /* 0x000f220008000800 */
[----:B------:R-:W-:Y:S01]  /*3d70*/  IMAD.MOV.U32 R11, RZ, RZ, 0x1 ;  /* 0x00000001ff0b7424 */ /* 0x000fe200078e00ff */
[----:B------:R-:W-:Y:S01]  /*3d80*/  CS2R R8, SRZ ;  /* 0x0000000000087805 */ /* 0x000fe2000001ff00 */
[----:B------:R-:W-:Y:S01]  /*3d90*/  IMAD.MOV.U32 R10, RZ, RZ, RZ ;  /* 0x000000ffff0a7224 */ /* 0x000fe200078e00ff */
[----:B------:R-:W-:Y:S01]  /*3da0*/  UMOV UR11, URZ ;  /* 0x000000ff000b7c82 */ /* 0x000fe20008000000 */
[----:B------:R-:W-:Y:S01]  /*3db0*/  UMOV UR18, URZ ;  /* 0x000000ff00127c82 */ /* 0x000fe20008000000 */
[----:B------:R-:W-:Y:S01]  /*3dc0*/  UMOV UR20, 0x0 ;  /* 0x0000000000147882 */ /* 0x000fe20000000000 */
[----:B------:R-:W-:Y:S01]  /*3dd0*/  UMOV UR21, 0x8180010 ;  /* 0x0818001000157882 */ /* 0x000fe20000000000 */
[----:B--2---:R-:W-:Y:S01]  /*3de0*/  ULEA UR9, UR9, UR4, 0x18 ;  /* 0x0000000409097291 */ /* 0x004fe2000f8ec0ff */
[----:B------:R-:W2:Y:S03]  /*3df0*/  LDCU UR4, c[0x0][0x38c] ;  /* 0x00007180ff0477ac */ /* 0x000ea60008000800 */
[----:B------:R-:W-:-:S02]  /*3e00*/  UIADD3 UR10, UPT, UPT, UR9, 0x6400, URZ ;  /* 0x00006400090a7890 */ /* 0x000fc4000fffe0ff */
[----:B----4-:R-:W-:-:S03]  /*3e10*/  UISETP.GE.AND UP3, UPT, UR5, 0x1, UPT ;  /* 0x000000010500788c */ /* 0x010fc6000bf66270 */
[----:B-1----:R-:W1:Y:S01]  /*3e20*/  LDS R0, [UR9+0x290] ;  /* 0x00029009ff007984 */ /* 0x002e620008000800 */
[----:B------:R-:W-:-:S04]  /*3e30*/  USHF.R.U32.HI UR10, URZ, 0x4, UR10 ;  /* 0x00000004ff0a7899 */ /* 0x000fc8000801160a */
[----:B------:R-:W-:-:S04]  /*3e40*/  ULOP3.LUT UR10, UR10, 0x3fff, URZ, 0xc0, !UPT ;  /* 0x00003fff0a0a7892 */ /* 0x000fc8000f8ec0ff */
[----:B------:R-:W-:Y:S02]  /*3e50*/  ULOP3.LUT UR10, UR10, 0x10000, URZ, 0xfc, !UPT ;  /* 0x000100000a0a7892 */ /* 0x000fe4000f8efcff */
[----:B--2---:R-:W-:-:S04]  /*3e60*/  UIADD3 UR4, UPT, UPT, UR4, 0x1f, URZ ;  /* 0x0000001f04047890 */ /* 0x004fc8000fffe0ff */
[----:B------:R-:W-:-:S04]  /*3e70*/  USHF.R.S32.HI UR8, URZ, 0x1f, UR4 ;  /* 0x0000001fff087899 */ /* 0x000fc80008011404 */
[----:B------:R-:W-:Y:S02]  /*3e80*/  ULEA.HI UR8, UR8, UR4, URZ, 0x5 ;  /* 0x0000000408087291 */ /* 0x000fe4000f8f28ff */
[----:B------:R-:W-:Y:S02]  /*3e90*/  UIADD3 UR4, UPT, UPT, UR9, 0x22400, URZ ;  /* 0x0002240009047890 */ /* 0x000fe4000fffe0ff */
[----:B------:R-:W-:Y:S02]  /*3ea0*/  USHF.R.S32.HI UR8, URZ, 0x5, UR8 ;  /* 0x00000005ff087899 */ /* 0x000fe40008011408 */
[----:B------:R-:W-:Y:S02]  /*3eb0*/  USHF.R.U32.HI UR4, URZ, 0x4, UR4 ;  /* 0x00000004ff047899 */ /* 0x000fe40008011604 */
[----:B------:R-:W-:Y:S02]  /*3ec0*/  UISETP.LT.AND UP0, UPT, UR8, 0x1, UPT ;  /* 0x000000010800788c */ /* 0x000fe4000bf01270 */
[----:B------:R-:W-:-:S02]  /*3ed0*/  ULOP3.LUT UR4, UR4, 0x3fff, URZ, 0xc0, !UPT ;  /* 0x00003fff04047892 */ /* 0x000fc4000f8ec0ff */
[----:B------:R-:W-:Y:S02]  /*3ee0*/  USEL UR15, UR8, 0x1, !UP0 ;  /* 0x00000001080f7887 */ /* 0x000fe4000c000000 */
[----:B------:R-:W-:Y:S02]  /*3ef0*/  ULOP3.LUT UR4, UR4, 0x10000, URZ, 0xfc, !UPT ;  /* 0x0001000004047892 */ /* 0x000fe4000f8efcff */
[----:B------:R-:W-:Y:S01]  /*3f00*/  UIADD3 UR15, UPT, UPT, -UR15, URZ, URZ ;  /* 0x000000ff0f0f7290 */ /* 0x000fe2000fffe1ff */
[----:B-1----:R-:W-:-:S15]  /*3f10*/  R2UR UR12, R0 ;  /* 0x00000000000c72ca */ /* 0x002fde00000e0000 */
.L_x_84:
[----:B------:R-:W-:Y:S02]  /*3f20*/  LEA R0, R10, UR9, 0x3 ;  /* 0x000000090a007c11 */ /* 0x000fe4000f8e18ff */
[----:B------:R-:W-:Y:S02]  /*3f30*/  SHF.L.U32 R5, R9, 0x1f, RZ ;  /* 0x0000001f09057819 */ /* 0x000fe400000006ff */
[----:B------:R-:W-:Y:S01]  /*3f40*/  PLOP3.LUT P0, PT, PT, PT, UP3, 0x80, 0x8 ;  /* 0x000000000008781c */ /* 0x000fe20003f0f038 */
[----:B------:R-:W-:Y:S01]  /*3f50*/  VIADD R3, R0, 0x1f0 ;  /* 0x000001f000037836 */ /* 0x000fe20000000000 */
[----:B-1----:R-:W1:Y:S02]  /*3f60*/  SYNCS.PHASECHK.TRANS64.TRYWAIT P1, [R0+URZ+0x1e0], R5 ;  /* 0x0001e005000075a7 */ /* 0x002e6400080211ff */
[----:B-1--4-:R-:W-:Y:S09]  /*3f70*/  @!P1 BRA `(.L_x_78) ;  /* 0x0000005000d49947 */ /* 0x012ff20003800000 */
.L_x_185:
[----:B------:R-:W-:Y:S01]  /*3f80*/  LEA R4, R10, UR9, 0x4 ;  /* 0x000000090a047c11 */ /* 0x000fe2000f8e20ff */
[----:B------:R-:W-:Y:S01]  /*3f90*/  @UP3 ULEA UR5, UR18, UR9, 0x3 ;  /* 0x0000000912053291 */ /* 0x000fe2000f8e18ff */
[----:B------:R-:W-:Y:S01]  /*3fa0*/  PLOP3.LUT P2, PT, PT, PT, PT, 0x80, 0x8 ;  /* 0x000000000008781c */ /* 0x000fe20003f4f070 */
[----:B------:R-:W-:Y:S01]  /*3fb0*/  ULEA UR14, UR11, UR9, 0x3 ;  /* 0x000000090b0e7291 */ /* 0x000fe2000f8e18ff */
[----:B------:R-:W-:Y:S02]  /*3fc0*/  PRMT R3, RZ, 0x654, R3 ;  /* 0x00000654ff037816 */ /* 0x000fe40000000003 */
[----:B-1----:R-:W1:Y:S01]  /*3fd0*/  LDS.128 R4, [R4+0x270] ;  /* 0x0002700004047984 */ /* 0x002e620000000c00 */
[----:B------:R-:W-:Y:S02]  /*3fe0*/  @P0 SHF.L.U32 R2, R8, 0x1f, RZ ;  /* 0x0000001f08020819 */ /* 0x000fe400000006ff */
[----:B------:R-:W-:Y:S01]  /*3ff0*/  SHF.L.U32 R0, R11, 0x1f, RZ ;  /* 0x0000001f0b007819 */ /* 0x000fe200000006ff */
[----:B------:R-:W-:Y:S01]  /*4000*/  @!PT LDS RZ, [RZ] ;  /* 0x00000000fffff984 */ /* 0x000fe20000000800 */
[----:B------:R-:W-:Y:S01]  /*4010*/  @!PT LDS RZ, [RZ] ;  /* 0x00000000fffff984 */ /* 0x000fe20000000800 */
[----:B------:R-:W-:Y:S01]  /*4020*/  @!PT LDS RZ, [RZ] ;  /* 0x00000000fffff984 */ /* 0x000fe20000000800 */
[----:B------:R-:W-:Y:S01]  /*4030*/  @!PT LDS RZ, [RZ] ;  /* 0x00000000fffff984 */ /* 0x000fe20000000800 */
[----:B------:R2:W-:Y:S06]  /*4040*/  MEMBAR.ALL.CTA ;  /* 0x0000000000007992 */ /* 0x0005ec0000008000 */
[----:B--2---:R-:W2:Y:S02]  /*4050*/  FENCE.VIEW.ASYNC.S ;  /* 0x00000000000073c6 */ /* 0x004ea40000000000 */
[----:B--2---:R2:W-:Y:S01]  /*4060*/  SYNCS.ARRIVE.TRANS64.RED.A1T0 RZ, [R3+URZ], RZ ;  /* 0x000000ff03ff79a7 */ /* 0x0045e200081004ff */
[----:B------:R2:W4:Y:S01]  /*4070*/  @P0 SYNCS.PHASECHK.TRANS64.TRYWAIT P2, [UR5], R2 ;  /* 0x00000002ff0005a7 */ /* 0x0005220008041105 */
[----:B-1----:R-:W-:Y:S01]  /*4080*/  LOP3.LUT P1, RZ, R6, 0x1, RZ, 0xc0, !PT ;  /* 0x0000000106ff7812 */ /* 0x002fe2000782c0ff */
[----:B------:R-:W1:Y:S02]  /*4090*/  SYNCS.PHASECHK.TRANS64.TRYWAIT P0, [UR14+0x220], R0 ;  /* 0x00022000ff0075a7 */ /* 0x000e64000800110e */
[----:B-12-4-:R-:W-:Y:S10]  /*40a0*/  @!P0 BRA `(.L_x_79) ;  /* 0x00000050009c8947 */ /* 0x016ff40003800000 */
.L_x_187:
[----:B------:R-:W-:Y:S01]  /*40b0*/  IADD3 R10, PT, PT, R10, 0x1, RZ ;  /* 0x000000010a0a7810 */ /* 0x000fe20007ffe0ff */
[----:B------:R-:W-:Y:S06]  /*40c0*/  BRA.U !UP3, `(.L_x_80) ;  /* 0x000000010b887547 */ /* 0x000fec000b800000 */
[----:B------:R-:W-:Y:S02]  /*40d0*/  UIMAD UR13, UR11, 0x60, UR12 ;  /* 0x000000600b0d78a4 */ /* 0x000fe4000f8e020c */
[----:B------:R-:W-:Y:S01]  /*40e0*/  UPLOP3.LUT UP4, UPT, UPT, UPT, UPT, 0x40, 0x4 ;  /* 0x000000000004789c */ /* 0x000fe20003f8e870 */
[----:B------:R-:W-:Y:S01]  /*40f0*/  UMOV UR17, UR15 ;  /* 0x0000000f00117c82 */ /* 0x000fe20008000000 */
[----:B------:R-:W-:Y:S01]  /*4100*/  UMOV UR16, UR8 ;  /* 0x0000000800107c82 */ /* 0x000fe20008000000 */
[----:B------:R-:W-:-:S08]  /*4110*/  UMOV UR5, UR18 ;  /* 0x0000001200057c82 */ /* 0x000fd00008000000 */
.L_x_83:
[----:B------:R-:W-:Y:S02]  /*4120*/  UIADD3 UR17, UPT, UPT, UR17, 0x1, URZ ;  /* 0x0000000111117890 */ /* 0x000fe4000fffe0ff */
[----:B--2---:R-:W-:Y:S02]  /*4130*/  ULEA UR7, UR5, UR9, 0x3 ;  /* 0x0000000905077291 */ /* 0x004fe4000f8e18ff */
[----:B------:R-:W-:Y:S01]  /*4140*/  UISETP.NE.AND UP0, UPT, UR17, URZ, UPT ;  /* 0x000000ff1100728c */ /* 0x000fe2000bf05270 */
[----:B----4-:R-:W-:Y:S10]  /*4150*/  @P2 BRA `(.L_x_81) ;  /* 0x00000000000c2947 */ /* 0x010ff40003800000 */
[----:B-1----:R-:W-:Y:S04]  /*4160*/  SHF.L.U32 R3, R8, 0x1f, RZ ;  /* 0x0000001f08037819 */ /* 0x002fe800000006ff */
[----:B------:R-:W1:Y:S02]  /*4170*/  SYNCS.PHASECHK.TRANS64.TRYWAIT P0, [UR7], R3 ;  /* 0x00000003ff0075a7 */ /* 0x000e640008001107 */
[----:B-1----:R-:W-:Y:S05]  /*4180*/  @!P0 BRA `(.L_x_82) ;  /* 0x00000050007c8947 */ /* 0x002fea0003800000 */
.L_x_81:
[----:B------:R-:W-:Y:S01]  /*4190*/  UISETP.NE.AND UP1, UPT, UR16, 0x1, UPT ;  /* 0x000000011000788c */ /* 0x000fe2000bf25270 */
[----:B------:R-:W-:Y:S01]  /*41a0*/  PLOP3.LUT P2, PT, PT, PT, PT, 0x80, 0x8 ;  /* 0x000000000008781c */ /* 0x000fe20003f4f070 */
[----:B------:R-:W-:Y:S02]  /*41b0*/  UIADD3 UR18, UPT, UPT, UR5, 0x1, URZ ;  /* 0x0000000105127890 */ /* 0x000fe4000fffe0ff */
[----:B------:R-:W-:Y:S02]  /*41c0*/  UIMAD UR6, UR5, 0xc0, UR4 ;  /* 0x000000c0050678a4 */ /* 0x000fe4000f8e0204 */
[----:B------:R-:W-:Y:S01]  /*41d0*/  UISETP.NE.AND UP2, UPT, UR18, 0x1c, UPT ;  /* 0x0000001c1200788c */ /* 0x000fe2000bf45270 */
[----:B------:R-:W-:Y:S01]  /*41e0*/  PLOP3.LUT P0, PT, PT, PT, UP1, 0x80, 0x8 ;  /* 0x000000000008781c */ /* 0x000fe20003f0f018 */
[----:B------:R-:W-:Y:S02]  /*41f0*/  UIADD3 UR16, UPT, UPT, UR16, -0x1, URZ ;  /* 0xffffffff10107890 */ /* 0x000fe4000fffe0ff */
[----:B------:R-:W-:Y:S02]  /*4200*/  USEL UR22, URZ, 0x1, UP2 ;  /* 0x00000001ff167887 */ /* 0x000fe40009000000 */
[----:B------:R-:W-:Y:S01]  /*4210*/  USEL UR18, UR18, URZ, UP2 ;  /* 0x000000ff12127287 */ /* 0x000fe20009000000 */
[----:B------:R-:W-:Y:S03]  /*4220*/  UMOV UR23, 0xc0004010 ;  /* 0xc000401000177882 */ /* 0x000fe60000000000 */
[----:B------:R-:W-:Y:S01]  /*4230*/  @UP1 ULEA UR19, UR18, UR9, 0x3 ;  /* 0x0000000912131291 */ /* 0x000fe2000f8e18ff */
[----:B------:R-:W-:Y:S01]  /*4240*/  LOP3.LUT R8, R8, UR22, RZ, 0x3c, !PT ;  /* 0x0000001608087c12 */ /* 0x000fe2000f8e3cff */
[----:B------:R-:W-:Y:S03]  /*4250*/  ULEA UR22, UR5, UR10, 0x8 ;  /* 0x0000000a05167291 */ /* 0x000fe6000f8e40ff */
[----:B-1----:R-:W-:Y:S01]  /*4260*/  @P0 SHF.L.U32 R0, R8, 0x1f, RZ ;  /* 0x0000001f08000819 */ /* 0x002fe200000006ff */
[----:B------:R-:W-:Y:S03]  /*4270*/  UMOV UR5, UR18 ;  /* 0x0000001200057c82 */ /* 0x000fe60008000000 */
[----:B------:R2:W4:Y:S01]  /*4280*/  @P0 SYNCS.PHASECHK.TRANS64.TRYWAIT P2, [UR19], R0 ;  /* 0x00000000ff0005a7 */ /* 0x0005220008041113 */
[----:B------:R-:W-:Y:S03]  /*4290*/  UIADD3 UR19, UPT, UPT, UR7, 0xe0, URZ ;  /* 0x000000e007137890 */ /* 0x000fe6000fffe0ff */
[----:B------:R-:W-:Y:S02]  /*42a0*/  UMOV UR7, 0xc0004010 ;  /* 0xc000401000077882 */ /* 0x000fe40000000000 */
[----:B------:R2:W-:Y:S01]  /*42b0*/  UTCQMMA gdesc[UR22], gdesc[UR6], tmem[UR13], tmem[UR20], idesc[UR21], UP4 ;  /* 0x00ff1406160075ea */ /* 0x0005e2000a00030d */
[----:B------:R-:W-:Y:S03]  /*42c0*/  UPLOP3.LUT UP4, UPT, UPT, UPT, UPT, 0x80, 0x8 ;  /* 0x000000000008789c */ /* 0x000fe60003f8f070 */
[----:B------:R2:W-:Y:S01]  /*42d0*/  UTCBAR [UR19], URZ ;  /* 0x000000ff130073e9 */ /* 0x0005e200080000ff */
[----:B------:R-:W-:Y:S07]  /*42e0*/  BRA.U UP0, `(.L_x_83) ;  /* 0xfffffffd008c7547 */ /* 0x000fee000b83ffff */
.L_x_80:
[----:B------:R-:W-:Y:S01]  /*42f0*/  UIADD3 UR11, UPT, UPT, UR11, 0x1, URZ ;  /* 0x000000010b0b7890 */ /* 0x000fe2000fffe0ff */
[C---:B------:R-:W-:Y:S01]  /*4300*/  ISETP.NE.AND P0, PT, R10.reuse, 0x2, PT ;  /* 0x000000020a00780c */ /* 0x040fe20003f05270 */
[----:B------:R-:W-:Y:S02]  /*4310*/  UIADD3 UR14, UPT, UPT, UR14, 0x200, URZ ;  /* 0x000002000e0e7890 */ /* 0x000fe4000fffe0ff */
[----:B------:R-:W-:Y:S01]  /*4320*/  UISETP.NE.AND UP0, UPT, UR11, 0x4, UPT ;  /* 0x000000040b00788c */ /* 0x000fe2000bf05270 */
[----:B-12---:R-:W-:Y:S02]  /*4330*/  SEL R0, RZ, 0x1, P0 ;  /* 0x00000001ff007807 */ /* 0x006fe40000000000 */
[----:B------:R-:W-:Y:S01]  /*4340*/  SEL R10, R10, RZ, P0 ;  /* 0x000000ff0a0a7207 */ /* 0x000fe20000000000 */
[----:B------:R-:W-:Y:S01]  /*4350*/  USEL UR5, URZ, 0x1, UP0 ;  /* 0x00000001ff057887 */ /* 0x000fe20008000000 */
[----:B------:R-:W-:Y:S01]  /*4360*/  LOP3.LUT R9, R9, R0, RZ, 0x3c, !PT ;  /* 0x0000000009097212 */ /* 0x000fe200078e3cff */
[----:B------:R-:W-:Y:S01]  /*4370*/  USEL UR11, UR11, URZ, UP0 ;  /* 0x000000ff0b0b7287 */ /* 0x000fe20008000000 */
[----:B------:R1:W-:Y:S03]  /*4380*/  UTCBAR [UR14], URZ ;  /* 0x000000ff0e0073e9 */ /* 0x0003e600080000ff */
[----:B------:R-:W-:Y:S01]  /*4390*/  LOP3.LUT R11, R11, UR5, RZ, 0x3c, !PT ;  /* 0x000000050b0b7c12 */ /* 0x000fe2000f8e3cff */
[----:B------:R-:W-:Y:S07]  /*43a0*/  @P1 BRA `(.L_x_84) ;  /* 0xfffffff800dc1947 */ /* 0x000fee000383ffff */
[----:B------:R-:W2:Y:S01]  /*43b0*/  S2UR UR4, SR_CgaCtaId ;  /* 0x00000000000479c3 */ /* 0x000ea20000008800 */
[----:B------:R-:W-:Y:S01]  /*43c0*/  ELECT P0, URZ, PT ;  /* 0x0000000000ff782f */ /* 0x000fe20003800000 */
[----:B------:R-:W-:Y:S01]  /*43d0*/  IMAD.MOV.U32 R0, RZ, RZ, 0x1 ;  /* 0x00000001ff007424 */ /* 0x000fe200078e00ff */
[----:B------:R-:W-:Y:S01]  /*43e0*/  UIADD3 UR9, UPT, UPT, UR9, 0x220, URZ ;  /* 0x0000022009097890 */ /* 0x000fe2000fffe0ff */
[----:B------:R-:W-:Y:S01]  /*43f0*/  SHF.L.U32 R3, R11, 0x1f, RZ ;  /* 0x0000001f0b037819 */ /* 0x000fe200000006ff */
[----:B------:R-:W-:-:S03]  /*4400*/  UMOV UR5, 0x40 ;  /* 0x0000004000057882 */ /* 0x000fc60000000000 */
[----:B------:R-:W-:Y:S01]  /*4410*/  UVIRTCOUNT.DEALLOC.SMPOOL 0x80 ;  /* 0x000000800000784c */ /* 0x000fe20000000000 */
[----:B--2---:R-:W-:Y:S02]  /*4420*/  ULEA UR4, UR4, UR5, 0x18 ;  /* 0x0000000504047291 */ /* 0x004fe4000f8ec0ff */
[----:B------:R-:W-:-:S07]  /*4430*/  ULEA UR5, UR11, UR9, 0x3 ;  /* 0x000000090b057291 */ /* 0x000fce000f8e18ff */
[----:B------:R2:W-:Y:S02]  /*4440*/  @P0 STS.U8 [UR4+0x1c], R0 ;  /* 0x00001c00ff000988 */ /* 0x0005e40008000004 */
[----:B------:R-:W3:Y:S02]  /*4450*/  SYNCS.PHASECHK.TRANS64.TRYWAIT P0, [UR5], R3 ;  /* 0x00000003ff0075a7 */ /* 0x000ee40008001105 */
[----:B--23--:R-:W-:Y:S05]  /*4460*/  @!P0 BRA `(.L_x_85) ;  /* 0x0000004c00dc8947 */ /* 0x00cfea0003800000 */
.L_x_190:
[----:B------:R-:W-:-:S04]  /*4470*/  UIADD3 UR6, UPT, UPT, UR11, 0x1, URZ ;  /* 0x000000010b067890 */ /* 0x000fc8000fffe0ff */
[----:B------:R-:W-:-:S04]  /*4480*/  UISETP.NE.AND UP0, UPT, UR6, 0x4, UPT ;  /* 0x000000040600788c */ /* 0x000fc8000bf05270 */
[----:B------:R-:W-:Y:S02]  /*4490*/  USEL UR7, URZ, 0x1, UP0 ;  /* 0x00000001ff077887 */ /* 0x000fe40008000000 */
[----:B------:R-:W-:-:S04]  /*44a0*/  USEL UR6, UR6, URZ, UP0 ;  /* 0x000000ff06067287 */ /* 0x000fc80008000000 */
[----:B------:R-:W-:Y:S01]  /*44b0*/  ULEA UR5, UR6, UR9, 0x3 ;  /* 0x0000000906057291 */ /* 0x000fe2000f8e18ff */
[----:B------:R-:W-:-:S04]  /*44c0*/  LOP3.LUT R2, R11, UR7, RZ, 0x3c, !PT ;  /* 0x000000070b027c12 */ /* 0x000fc8000f8e3cff */
[----:B--2---:R-:W-:-:S04]  /*44d0*/  SHF.L.U32 R3, R2, 0x1f, RZ ;  /* 0x0000001f02037819 */ /* 0x004fc800000006ff */
[----:B------:R-:W2:Y:S02]  /*44e0*/  SYNCS.PHASECHK.TRANS64.TRYWAIT P0, [UR5], R3 ;  /* 0x00000003ff0075a7 */ /* 0x000ea40008001105 */
[----:B--2---:R-:W-:Y:S05]  /*44f0*/  @!P0 BRA `(.L_x_86) ;  /* 0x0000004c00d08947 */ /* 0x004fea0003800000 */
.L_x_192:
        /* <DEDUP_REMOVED lines=9> */
.L_x_194:
[----:B------:R-:W-:-:S04]  /*4590*/  UIADD3 UR6, UPT, UPT, UR6, 0x1, URZ ;  /* 0x0000000106067890 */ /* 0x000fc8000fffe0ff */
[----:B------:R-:W-:-:S04]  /*45a0*/  UISETP.NE.AND UP0, UPT, UR6, 0x4, UPT ;  /* 0x000000040600788c */ /* 0x000fc8000bf05270 */
[----:B------:R-:W-:Y:S02]  /*45b0*/  USEL UR5, URZ, 0x1, UP0 ;  /* 0x00000001ff057887 */ /* 0x000fe40008000000 */
[----:B------:R-:W-:-:S04]  /*45c0*/  USEL UR6, UR6, URZ, UP0 ;  /* 0x000000ff06067287 */ /* 0x000fc80008000000 */
[----:B------:R-:W-:Y:S01]  /*45d0*/  ULEA UR6, UR6, UR9, 0x3 ;  /* 0x0000000906067291 */ /* 0x000fe2000f8e18ff */
[----:B--2---:R-:W-:-:S04]  /*45e0*/  LOP3.LUT R3, R2, UR5, RZ, 0x3c, !PT ;  /* 0x0000000502037c12 */ /* 0x004fc8000f8e3cff */
[----:B------:R-:W-:-:S04]  /*45f0*/  SHF.L.U32 R3, R3, 0x1f, RZ ;  /* 0x0000001f03037819 */ /* 0x000fc800000006ff */
[----:B------:R-:W2:Y:S02]  /*4600*/  SYNCS.PHASECHK.TRANS64.TRYWAIT P0, [UR6], R3 ;  /* 0x00000003ff0075a7 */ /* 0x000ea40008001106 */
[----:B--2---:R-:W-:Y:S05]  /*4610*/  @!P0 BRA `(.L_x_88) ;  /* 0x0000004c00b88947 */ /* 0x004fea0003800000 */
.L_x_196:
[----:B------:R-:W-:Y:S01]  /*4620*/  NOP ;  /* 0x0000000000007918 */ /* 0x000fe20000000000 */
[----:B--2---:R-:W2:Y:S01]  /*4630*/  LDS R0, [UR4+0x14] ;  /* 0x00001404ff007984 */ /* 0x004ea20008000800 */
[----:B------:R-:W-:Y:S01]  /*4640*/  ULOP3.LUT UR6, UR12, 0xffff, URZ, 0xc0, !UPT ;  /* 0x0000ffff0c067892 */ /* 0x000fe2000f8ec0ff */
[----:B------:R-:W-:Y:S01]  /*4650*/  UMOV UR8, 0xffff ;  /* 0x0000ffff00087882 */ /* 0x000fe20000000000 */
[----:B------:R-:W-:Y:S02]  /*4660*/  UMOV UR5, 0x1 ;  /* 0x0000000100057882 */ /* 0x000fe40000000000 */
[----:B------:R-:W-:-:S04]  /*4670*/  USHF.R.U32.HI UR6, URZ, 0x5, UR6 ;  /* 0x00000005ff067899 */ /* 0x000fc80008011606 */
[----:B------:R-:W-:Y:S02]  /*4680*/  USHF.L.U32 UR8, UR8, UR6, URZ ;  /* 0x0000000608087299 */ /* 0x000fe400080006ff */
[----:B------:R-:W-:-:S04]  /*4690*/  USHF.L.U32 UR5, UR5, UR6, URZ ;  /* 0x0000000605057299 */ /* 0x000fc800080006ff */
[----:B--2---:R-:W-:-:S04]  /*46a0*/  LOP3.LUT R0, R0, UR8, RZ, 0xc0, !PT ;  /* 0x0000000800007c12 */ /* 0x004fc8000f8ec0ff */
[----:B------:R-:W-:-:S13]  /*46b0*/  ISETP.NE.AND P0, PT, R0, UR8, PT ;  /* 0x0000000800007c0c */ /* 0x000fda000bf05270 */
[----:B------:R-:W-:Y:S05]  /*46c0*/  @P0 BRA `(.L_x_89) ;  /* 0x0000000000580947 */ /* 0x000fea0003800000 */
[----:B------:R-:W2:Y:S02]  /*46d0*/  LDS R0, [UR4+0x18] ;  /* 0x00001804ff007984 */ /* 0x000ea40008000800 */
[----:B--2---:R-:W-:-:S04]  /*46e0*/  LOP3.LUT R0, R0, UR5, RZ, 0xc0, !PT ;  /* 0x0000000500007c12 */ /* 0x004fc8000f8ec0ff */
[----:B------:R-:W-:-:S13]  /*46f0*/  ISETP.NE.AND P0, PT, R0, UR5, PT ;  /* 0x0000000500007c0c */ /* 0x000fda000bf05270 */
[----:B------:R-:W-:Y:S05]  /*4700*/  @P0 BRA `(.L_x_90) ;  /* 0x00000000003c0947 */ /* 0x000fea0003800000 */
[----:B------:R-:W2:Y:S01]  /*4710*/  S2R R2, SR_LANEID ;  /* 0x0000000000027919 */ /* 0x000ea20000000000 */
[----:B------:R-:W-:Y:S01]  /*4720*/  ULOP3.LUT UR8, URZ, UR8, URZ, 0x33, !UPT ;  /* 0x00000008ff087292 */ /* 0x000fe2000f8e33ff */
[----:B------:R-:W-:Y:S01]  /*4730*/  LOP3.LUT R4, RZ, UR5, RZ, 0x33, !PT ;  /* 0x00000005ff047c12 */ /* 0x000fe2000f8e33ff */
[----:B------:R-:W-:Y:S02]  /*4740*/  VOTEU.ANY UR7, UPT, PT ;  /* 0x0000000000077886 */ /* 0x000fe400038e0100 */
[----:B------:R-:W-:Y:S01]  /*4750*/  UFLO.U32 UR7, UR7 ;  /* 0x00000007000772bd */ /* 0x000fe200080e0000 */
[----:B------:R-:W3:Y:S01]  /*4760*/  REDUX UR5, R4 ;  /* 0x00000000040573c4 */ /* 0x000ee20000000000 */
[----:B------:R-:W-:-:S06]  /*4770*/  IMAD.U32 R0, RZ, RZ, UR8 ;  /* 0x00000008ff007e24 */ /* 0x000fcc000f8e00ff */
[----:B------:R1:W-:Y:S01]  /*4780*/  UTCATOMSWS.AND URZ, UR8 ;  /* 0x0000000800ff79e3 */ /* 0x0003e20008000000 */
[----:B------:R-:W4:Y:S01]  /*4790*/  REDUX UR6, R0 ;  /* 0x00000000000673c4 */ /* 0x000f220000000000 */
[----:B--2---:R-:W-:Y:S01]  /*47a0*/  ISETP.EQ.U32.AND P0, PT, R2, UR7, PT ;  /* 0x0000000702007c0c */ /* 0x004fe2000bf02070 */
[----:B---3--:R-:W-:Y:S01]  /*47b0*/  IMAD.U32 R2, RZ, RZ, UR5 ;  /* 0x00000005ff027e24 */ /* 0x008fe2000f8e00ff */
[----:B----4-:R-:W-:-:S11]  /*47c0*/  MOV R3, UR6 ;  /* 0x0000000600037c02 */ /* 0x010fd60008000f00 */
[----:B------:R1:W-:Y:S04]  /*47d0*/  @P0 ATOMS.AND RZ, [UR4+0x14], R3 ;  /* 0x00001403ffff098c */ /* 0x0003e8000a800004 */
[----:B------:R1:W-:Y:S01]  /*47e0*/  @P0 ATOMS.AND RZ, [UR4+0x18], R2 ;  /* 0x00001802ffff098c */ /* 0x0003e2000a800004 */
[----:B------:R-:W-:Y:S05]  /*47f0*/  BRA `(.L_x_91) ;  /* 0x0000000000147947 */ /* 0x000fea0003800000 */
.L_x_90:
[----:B------:R-:W-:Y:S02]  /*4800*/  MOV R2, 0x4820 ;  /* 0x0000482000027802 */ /* 0x000fe40000000f00 */
[----:B-1--45:R-:W-:Y:S05]  /*4810*/  CALL.REL.NOINC `($__internal_0_$__cuda_sm10x_tcgen05_guardrail_trap_col_being_dealloced_not_returned_by_alloc) ;  /* 0x0000004c00d47944 */ /* 0x032fea0003c00000 */
[----:B------:R-:W-:Y:S05]  /*4820*/  BRA `(.L_x_91) ;  /* 0x0000000000087947 */ /* 0x000fea0003800000 */
.L_x_89:
[----:B------:R-:W-:Y:S02]  /*4830*/  MOV R2, 0x4850 ;  /* 0x0000485000027802 */ /* 0x000fe40000000f00 */
[----:B-1--45:R-:W-:Y:S05]  /*4840*/  CALL.REL.NOINC `($__internal_2_$__cuda_sm10x_tcgen05_guardrail_trap_unallocated_columns_being_dealloced) ;  /* 0x0000004c00e07944 */ /* 0x032fea0003c00000 */
.L_x_91:
[----:B------:R-:W-:Y:S01]  /*4850*/  NOP ;  /* 0x0000000000007918 */ /* 0x000fe20000000000 */
[----:B-1----:R-:W-:Y:S05]  /*4860*/  EXIT ;  /* 0x000000000000794d */ /* 0x002fea0003800000 */
.L_x_73:
[----:B------:R-:W-:-:S09]  /*4870*/  UISETP.NE.OR UP2, UPT, UR8, 0x3, !UP2 ;  /* 0x000000030800788c */ /* 0x000fd2000d745670 */
[----:B------:R-:W-:Y:S05]  /*4880*/  BRA.U UP2, `(.L_x_92) ;  /* 0x0000000902fc7547 */ /* 0x000fea000b800000 */
[----:B------:R-:W1:Y:S01]  /*4890*/  LDC R0, c[0x0][0xb30] ;  /* 0x0002cc00ff007b82 */ /* 0x000e620000000800 */
[----:B------:R-:W2:Y:S01]  /*48a0*/  LDCU.64 UR8, c[0x0][0x888] ;  /* 0x00011100ff0877ac */ /* 0x000ea20008000a00 */
[----:B------:R-:W-:Y:S01]  /*48b0*/  IMAD.MOV.U32 R30, RZ, RZ, 0x1 ;  /* 0x00000001ff1e7424 */ /* 0x000fe200078e00ff */
[----:B------:R-:W-:Y:S01]  /*48c0*/  CS2R R28, SRZ ;  /* 0x00000000001c7805 */ /* 0x000fe2000001ff00 */
[----:B------:R-:W-:Y:S01]  /*48d0*/  IMAD.MOV.U32 R25, RZ, RZ, 0x3000 ;  /* 0x00003000ff197424 */ /* 0x000fe200078e00ff */
[----:B------:R-:W4:Y:S03]  /*48e0*/  LDCU.64 UR4, c[0x0][0x890] ;  /* 0x00011200ff0477ac */ /* 0x000f260008000a00 */
[----:B------:R-:W3:Y:S01]  /*48f0*/  LDC R19, c[0x0][0x370] ;  /* 0x0000dc00ff137b82 */ /* 0x000ee20000000800 */
[----:B------:R-:W-:Y:S01]  /*4900*/  UMOV UR7, 0x400 ;  /* 0x0000040000077882 */ /* 0x000fe20000000000 */
[----:B------:R-:W-:-:S02]  /*4910*/  UPLOP3.LUT UP1, UPT, UPT, UPT, UPT, 0x40, 0x4 ;  /* 0x000000000004789c */ /* 0x000fc40003f2e870 */
[----:B------:R-:W-:-:S04]  /*4920*/  ULEA UR7, UR37, UR7, 0x18 ;  /* 0x0000000725077291 */ /* 0x000fc8000f8ec0ff */
[----:B------:R-:W3:Y:S01]  /*4930*/  LDC R2, c[0x0][0xb0c] ;  /* 0x0002c300ff027b82 */ /* 0x000ee20000000800 */
[----:B--2---:R-:W-:Y:S02]  /*4940*/  UISETP.NE.U32.AND UP4, UPT, UR8, URZ, UPT ;  /* 0x000000ff0800728c */ /* 0x004fe4000bf85070 */
[----:B------:R-:W-:Y:S02]  /*4950*/  UIADD3 UR8, UPT, UPT, UR7, 0x1c0, URZ ;  /* 0x000001c007087890 */ /* 0x000fe4000fffe0ff */
[----:B----4-:R-:W-:-:S03]  /*4960*/  UISETP.NE.U32.AND UP5, UPT, UR4, URZ, UPT ;  /* 0x000000ff0400728c */ /* 0x010fc6000bfa5070 */
[----:B------:R-:W2:Y:S01]  /*4970*/  LDC R18, c[0x0][0xb20] ;  /* 0x0002c800ff127b82 */ /* 0x000ea20000000800 */
[----:B-1----:R-:W-:Y:S01]  /*4980*/  ISETP.NE.AND P1, PT, R0, 0x1, PT ;  /* 0x000000010000780c */ /* 0x002fe20003f25270 */
[----:B------:R-:W-:Y:S02]  /*4990*/  UISETP.NE.AND.EX UP4, UPT, UR9, URZ, UPT, UP4 ;  /* 0x000000ff0900728c */ /* 0x000fe4000bf85340 */
[----:B------:R-:W-:Y:S02]  /*49a0*/  UPRMT UR37, UR37, 0x654, UR8 ;  /* 0x0000065425257896 */ /* 0x000fe40008000008 */
[----:B------:R-:W-:Y:S02]  /*49b0*/  UISETP.NE.AND.EX UP5, UPT, UR5, URZ, UPT, UP5 ;  /* 0x000000ff0500728c */ /* 0x000fe4000bfa5350 */
[----:B------:R-:W1:Y:S08]  /*49c0*/  LDC.64 R32, c[0x0][0x348] ;  /* 0x0000d200ff207b82 */ /* 0x000e700000000a00 */
[----:B------:R-:W4:Y:S08]  /*49d0*/  LDC.64 R16, c[0x0][0xb10] ;  /* 0x0002c400ff107b82 */ /* 0x000f300000000a00 */
[----:B------:R-:W1:Y:S08]  /*49e0*/  LDC.64 R6, c[0x0][0xb18] ;  /* 0x0002c600ff067b82 */ /* 0x000e700000000a00 */
[----:B------:R-:W1:Y:S08]  /*49f0*/  LDC.64 R4, c[0x0][0xb28] ;  /* 0x0002ca00ff047b82 */ /* 0x000e700000000a00 */
[----:B--23--:R-:W1:Y:S02]  /*4a00*/  LDC R24, c[0x0][0x374] ;  /* 0x0000dd00ff187b82 */ /* 0x00ce640000000800 */
.L_x_100:
[C---:B------:R-:W-:Y:S02]  /*4a10*/  LEA R0, R29.reuse, UR7, 0x3 ;  /* 0x000000071d007c11 */ /* 0x040fe4000f8e18ff */
[----:B------:R-:W-:Y:S02]  /*4a20*/  SHF.L.U32 R3, R28, 0x1f, RZ ;  /* 0x0000001f1c037819 */ /* 0x000fe400000006ff */
[----:B------:R-:W-:Y:S02]  /*4a30*/  LEA R20, R29, UR7, 0x4 ;  /* 0x000000071d147c11 */ /* 0x000fe4000f8e20ff */
[----:B--2---:R-:W2:Y:S02]  /*4a40*/  SYNCS.PHASECHK.TRANS64.TRYWAIT P0, [R0+URZ+0x1e0], R3 ;  /* 0x0001e003000075a7 */ /* 0x004ea400080011ff */
[----:B--2---:R-:W-:Y:S05]  /*4a50*/  @!P0 BRA `(.L_x_93) ;  /* 0x0000004800c08947 */ /* 0x004fea0003800000 */
.L_x_197:
[----:B------:R-:W-:Y:S01]  /*4a60*/  ISETP.GE.AND P0, PT, R102, 0x1, PT ;  /* 0x000000016600780c */ /* 0x000fe20003f06270 */
[----:B------:R-:W3:Y:S01]  /*4a70*/  LDS.128 R20, [R20+0x270] ;  /* 0x0002700014147984 */ /* 0x000ee20000000c00 */
[----:B------:R-:W-:Y:S01]  /*4a80*/  ISETP.NE.U32.AND P4, PT, RZ, UR4, PT ;  /* 0x00000004ff007c0c */ /* 0x000fe2000bf85070 */
[----:B--2---:R-:W-:Y:S01]  /*4a90*/  VIADD R0, R0, 0x1f0 ;  /* 0x000001f000007836 */ /* 0x004fe20000000000 */
[----:B------:R-:W-:Y:S02]  /*4aa0*/  SHF.L.U32 R26, R30, 0x1f, RZ ;  /* 0x0000001f1e1a7819 */ /* 0x000fe400000006ff */
[----:B------:R-:W-:Y:S02]  /*4ab0*/  ISETP.NE.AND.EX P4, PT, RZ, UR5, PT, P4 ;  /* 0x00000005ff007c0c */ /* 0x000fe4000bf85340 */
[----:B------:R-:W-:Y:S01]  /*4ac0*/  PRMT R0, RZ, 0x654, R0 ;  /* 0x00000654ff007816 */ /* 0x000fe20000000000 */
[----:B------:R-:W-:Y:S01]  /*4ad0*/  @!PT LDS RZ, [RZ] ;  /* 0x00000000fffff984 */ /* 0x000fe20000000800 */
[----:B------:R-:W-:Y:S01]  /*4ae0*/  @!PT LDS RZ, [RZ] ;  /* 0x00000000fffff984 */ /* 0x000fe20000000800 */
[----:B------:R-:W-:Y:S01]  /*4af0*/  @!PT LDS RZ, [RZ] ;  /* 0x00000000fffff984 */ /* 0x000fe20000000800 */
[----:B------:R-:W-:Y:S01]  /*4b00*/  @!PT LDS RZ, [RZ] ;  /* 0x00000000fffff984 */ /* 0x000fe20000000800 */
[----:B------:R2:W-:Y:S06]  /*4b10*/  MEMBAR.ALL.CTA ;  /* 0x0000000000007992 */ /* 0x0005ec0000008000 */
[----:B--2---:R-:W2:Y:S02]  /*4b20*/  FENCE.VIEW.ASYNC.S ;  /* 0x00000000000073c6 */ /* 0x004ea40000000000 */
[----:B--2---:R2:W-:Y:S01]  /*4b30*/  SYNCS.ARRIVE.TRANS64.RED.A1T0 RZ, [R0+URZ], RZ ;  /* 0x000000ff00ff79a7 */ /* 0x0045e200081004ff */
[----:B---3--:R-:W-:Y:S11]  /*4b40*/  LOP3.LUT P3, RZ, R22, 0x1, RZ, 0xc0, !PT ;  /* 0x0000000116ff7812 */ /* 0x008ff6000786c0ff */
[----:B------:R-:W-:Y:S02]  /*4b50*/  @!UPT UIADD3 URZ, UPT, UPT, URZ, URZ, URZ ;  /* 0x000000fffffff290 */ /* 0x000fe4000fffe0ff */
[----:B------:R-:W-:Y:S02]  /*4b60*/  @P3 MOV R13, R20 ;  /* 0x00000014000d3202 */ /* 0x000fe40000000f00 */
[----:B------:R-:W-:Y:S01]  /*4b70*/  @P3 LOP3.LUT R8, R21, 0xffff, RZ, 0xc0, !PT ;  /* 0x0000ffff15083812 */ /* 0x000fe200078ec0ff */
[----:B--2---:R-:W-:Y:S06]  /*4b80*/  @!P0 BRA `(.L_x_94) ;  /* 0x0000000000a48947 */ /* 0x004fec0003800000 */
[----:B-1----:R-:W-:Y:S01]  /*4b90*/  IMAD.HI.U32 R31, R24, R7, RZ ;  /* 0x00000007181f7227 */ /* 0x002fe200078e00ff */
[----:B------:R-:W-:Y:S02]  /*4ba0*/  ISETP.NE.AND P0, PT, R6, 0x1, PT ;  /* 0x000000010600780c */ /* 0x000fe40003f05270 */
[----:B------:R-:W-:Y:S01]  /*4bb0*/  ISETP.NE.AND P2, PT, R102, 0x1, PT ;  /* 0x000000016600780c */ /* 0x000fe20003f45270 */
[----:B----4-:R-:W-:Y:S01]  /*4bc0*/  IMAD.HI.U32 R34, R19, R16, RZ ;  /* 0x0000001013227227 */ /* 0x010fe200078e00ff */
[----:B------:R-:W-:Y:S02]  /*4bd0*/  SHF.R.U32.HI R31, RZ, R18, R31 ;  /* 0x00000012ff1f7219 */ /* 0x000fe4000001161f */
[----:B------:R-:W-:Y:S01]  /*4be0*/  ISETP.NE.AND P5, PT, R2, 0x1, PT ;  /* 0x000000010200780c */ /* 0x000fe20003fa5270 */
[----:B------:R-:W-:Y:S01]  /*4bf0*/  IMAD.HI.U32 R36, R13, R16, RZ ;  /* 0x000000100d247227 */ /* 0x000fe200078e00ff */
[----:B------:R-:W-:Y:S02]  /*4c00*/  SHF.R.U32.HI R34, RZ, R17, R34 ;  /* 0x00000011ff227219 */ /* 0x000fe40000011622 */
[----:B------:R-:W-:Y:S01]  /*4c10*/  SEL R3, R24, R31, !P0 ;  /* 0x0000001f18037207 */ /* 0x000fe20004000000 */
[C---:B------:R-:W-:Y:S01]  /*4c20*/  IMAD.HI.U32 R31, R8.reuse, R7, RZ ;  /* 0x00000007081f7227 */ /* 0x040fe200078e00ff */
[----:B------:R-:W-:Y:S02]  /*4c30*/  SEL R11, R19, R34, !P5 ;  /* 0x00000022130b7207 */ /* 0x000fe40006800000 */
[----:B------:R-:W-:Y:S01]  /*4c40*/  SHF.R.U32.HI R36, RZ, R17, R36 ;  /* 0x00000011ff247219 */ /* 0x000fe20000011624 */
[----:B------:R-:W-:Y:S01]  /*4c50*/  IMAD.HI.U32 R38, R3, R4, RZ ;  /* 0x0000000403267227 */ /* 0x000fe200078e00ff */
[----:B------:R-:W-:Y:S03]  /*4c60*/  SHF.R.U32.HI R31, RZ, R18, R31 ;  /* 0x00000012ff1f7219 */ /* 0x000fe6000001161f */
[----:B------:R-:W-:Y:S01]  /*4c70*/  IMAD.HI.U32 R34, R11, R4, RZ ;  /* 0x000000040b227227 */ /* 0x000fe200078e00ff */
[----:B------:R-:W-:Y:S02]  /*4c80*/  @P2 SHF.R.U32.HI R3, RZ, R5, R38 ;  /* 0x00000005ff032219 */ /* 0x000fe40000011626 */
[----:B------:R-:W-:Y:S02]  /*4c90*/  SEL R9, R8, R31, !P0 ;  /* 0x0000001f08097207 */ /* 0x000fe40004000000 */
[----:B------:R-:W-:Y:S01]  /*4ca0*/  @P2 SHF.R.U32.HI R11, RZ, R5, R34 ;  /* 0x00000005ff0b2219 */ /* 0x000fe20000011622 */
[C---:B------:R-:W-:Y:S01]  /*4cb0*/  IMAD R10, R102.reuse, R3, RZ ;  /* 0x00000003660a7224 */ /* 0x040fe200078e02ff */
[----:B------:R-:W-:Y:S01]  /*4cc0*/  SEL R3, R13, R36, !P5 ;  /* 0x000000240d037207 */ /* 0x000fe20006800000 */
[C---:B------:R-:W-:Y:S03]  /*4cd0*/  IMAD.HI.U32 R14, R9.reuse, R4, RZ ;  /* 0x00000004090e7227 */ /* 0x040fe600078e00ff */
[----:B------:R-:W-:Y:S01]  /*4ce0*/  ISETP.GE.AND P0, PT, R9, R10, PT ;  /* 0x0000000a0900720c */ /* 0x000fe20003f06270 */
[C---:B------:R-:W-:Y:S01]  /*4cf0*/  IMAD R12, R102.reuse, R11, RZ ;  /* 0x0000000b660c7224 */ /* 0x040fe200078e02ff */
[-C--:B------:R-:W-:Y:S04]  /*4d00*/  SHF.R.U32.HI R14, RZ, R5.reuse, R14 ;  /* 0x00000005ff0e7219 */ /* 0x080fe8000001160e */
[----:B------:R-:W-:Y:S02]  /*4d10*/  ISETP.GE.OR P0, PT, R3, R12, P0 ;  /* 0x0000000c0300720c */ /* 0x000fe40000706670 */
[----:B------:R-:W-:Y:S05]  /*4d20*/  SEL R15, R9, R14, !P2 ;  /* 0x0000000e090f7207 */ /* 0x000fea0005000000 */
[----:B------:R-:W-:Y:S04]  /*4d30*/  IMAD.MOV R14, RZ, RZ, -R15 ;  /* 0x000000ffff0e7224 */ /* 0x000fe800078e0a0f */
[----:B------:R-:W-:Y:S02]  /*4d40*/  IMAD R14, R102, R14, R9 ;  /* 0x0000000e660e7224 */ /* 0x000fe400078e0209 */
[C---:B------:R-:W-:Y:S05]  /*4d50*/  @!P0 IMAD.HI.U32 R10, R3.reuse, R4, RZ ;  /* 0x00000004030a8227 */ /* 0x040fea00078e00ff */
[----:B------:R-:W-:Y:S04]  /*4d60*/  @!P0 SHF.R.U32.HI R10, RZ, R5, R10 ;  /* 0x00000005ff0a8219 */ /* 0x000fe8000001160a */
[----:B------:R-:W-:Y:S01]  /*4d70*/  @!P0 SEL R0, R3, R10, !P2 ;  /* 0x0000000a03008207 */ /* 0x000fe20005000000 */
[----:B------:R-:W-:Y:S03]  /*4d80*/  IMAD.MOV R10, RZ, RZ, -R3 ;  /* 0x000000ffff0a7224 */ /* 0x000fe600078e0a03 */
[----:B------:R-:W-:Y:S01]  /*4d90*/  @!P0 IADD3 R15, PT, PT, R15, -R0, RZ ;  /* 0x800000000f0f8210 */ /* 0x000fe20007ffe0ff */
[----:B------:R-:W-:Y:S01]  /*4da0*/  @!P0 IMAD R0, R11, R14, R0 ;  /* 0x0000000e0b008224 */ /* 0x000fe200078e0200 */
[----:B------:R-:W-:Y:S01]  /*4db0*/  IADD3 R11, PT, PT, -R9, RZ, RZ ;  /* 0x000000ff090b7210 */ /* 0x000fe20007ffe1ff */
[----:B------:R-:W-:Y:S02]  /*4dc0*/  IMAD R13, R2, R10, R13 ;  /* 0x0000000a020d7224 */ /* 0x000fe400078e020d */
[----:B------:R-:W-:Y:S02]  /*4dd0*/  @!P0 IMAD R9, R15, R102, R3 ;  /* 0x000000660f098224 */ /* 0x000fe400078e0203 */
[----:B------:R-:W-:Y:S02]  /*4de0*/  @!P0 IMAD.MOV.U32 R3, RZ, RZ, R0 ;  /* 0x000000ffff038224 */ /* 0x000fe400078e0000 */
[----:B------:R-:W-:Y:S02]  /*4df0*/  IMAD R8, R6, R11, R8 ;  /* 0x0000000b06087224 */ /* 0x000fe400078e0208 */
[----:B------:R-:W-:Y:S02]  /*4e00*/  IMAD R13, R3, R2, R13 ;  /* 0x00000002030d7224 */ /* 0x000fe400078e020d */
[----:B------:R-:W-:Y:S02]  /*4e10*/  IMAD R8, R9, R6, R8 ;  /* 0x0000000609087224 */ /* 0x000fe400078e0208 */
.L_x_94:
[----:B------:R-:W-:Y:S05]  /*4e20*/  BRA.U UP1, `(.L_x_95) ;  /* 0x0000000101107547 */ /* 0x000fea000b800000 */
[----:B------:R-:W-:Y:S04]  /*4e30*/  MOV R0, UR6 ;  /* 0x0000000600007c02 */ /* 0x000fe80008000f00 */
[----:B------:R-:W-:Y:S04]  /*4e40*/  SHF.L.U32 R3, R0, 0x1f, RZ ;  /* 0x0000001f00037819 */ /* 0x000fe800000006ff */
[----:B------:R-:W2:Y:S02]  /*4e50*/  SYNCS.PHASECHK.TRANS64.TRYWAIT P0, [UR7+0x1d8], R3 ;  /* 0x0001d803ff0075a7 */ /* 0x000ea40008001107 */
[----:B--2---:R-:W-:Y:S05]  /*4e60*/  @!P0 BRA `(.L_x_96) ;  /* 0x0000004400d08947 */ /* 0x004fea0003800000 */
.L_x_95:
[----:B------:R-:W-:Y:S05]  /*4e70*/  BRA.U !UP5, `(.L_x_97) ;  /* 0x000000010d347547 */ /* 0x000fea000b800000 */
[----:B------:R-:W-:Y:S01]  /*4e80*/  UPLOP3.LUT UP0, UPT, UPT, UPT, UP4, 0x80, 0x8 ;  /* 0x000000000008789c */ /* 0x000fe20003f0f040 */
[----:B--2---:R-:W-:Y:S02]  /*4e90*/  HFMA2 R0, -RZ, RZ, 0, 5.9604644775390625e-08 ;  /* 0x00000001ff007431 */ /* 0x004fe400000001ff */
[----:B------:R-:W-:Y:S03]  /*4ea0*/  IMAD.MOV.U32 R216, RZ, RZ, 0x1 ;  /* 0x00000001ffd87424 */ /* 0x000fe600078e00ff */
[----:B------:R-:W-:Y:S05]  /*4eb0*/  PLOP3.LUT P0, PT, PT, PT, UP0, 0x80, 0x8 ;  /* 0x000000000008781c */ /* 0x000fea0003f0f008 */
[----:B------:R-:W2:Y:S01]  /*4ec0*/  @UP0 LDCU.64 UR10, c[0x0][0x888] ;  /* 0x00011100ff0a07ac */ /* 0x000ea20008000a00 */
[----:B------:R-:W-:Y:S07]  /*4ed0*/  @UP0 UIMAD UR8, UR36, UR4, URZ ;  /* 0x00000004240802a4 */ /* 0x000fee000f8e02ff */
[----:B------:R-:W-:Y:S01]  /*4ee0*/  @!P0 PRMT R216, R0, 0x7610, R216 ;  /* 0x0000761000d88816 */ /* 0x000fe200000000d8 */
[----:B--2---:R-:W-:Y:S03]  /*4ef0*/  @UP0 UIMAD.WIDE UR10, UR8, 0x4, UR10 ;  /* 0x00000004080a08a5 */ /* 0x004fe6000f8e020a */
[----:B------:R-:W2:Y:S03]  /*4f00*/  @!UP0 LDCU UR8, c[0x0][0x880] ;  /* 0x00011000ff0887ac */ /* 0x000ea60008000800 */
[----:B------:R-:W-:Y:S01]  /*4f10*/  IMAD.U32 R10, RZ, RZ, UR10 ;  /* 0x0000000aff0a7e24 */ /* 0x000fe2000f8e00ff */
[----:B------:R-:W-:Y:S05]  /*4f20*/  MOV R11, UR11 ;  /* 0x0000000b000b7c02 */ /* 0x000fea0008000f00 */
[----:B-----5:R3:W5:Y:S02]  /*4f30*/  @P0 LDG.E R111, desc[UR40][R10.64] ;  /* 0x000000280a6f0981 */ /* 0x020764000c1e1900 */
[----:B--23--:R-:W-:Y:S07]  /*4f40*/  @!P0 IMAD.U32 R111, RZ, RZ, UR8 ;  /* 0x00000008ff6f8e24 */ /* 0x00cfee000f8e00ff */
.L_x_97:
[----:B-----5:R-:W-:Y:S01]  /*4f50*/  @!P4 FSETP.EQ.AND P5, PT, R111, RZ, PT ;  /* 0x000000ff6f00c20b */ /* 0x020fe20003fa2000 */
[----:B------:R-:W-:Y:S01]  /*4f60*/  @!UPT UIADD3 URZ, UPT, UPT, URZ, URZ, URZ ;  /* 0x000000fffffff290 */ /* 0x000fe2000fffe0ff */
[----:B------:R-:W-:Y:S11]  /*4f70*/  @!P4 BRA `(.L_x_98) ;  /* 0x000000000014c947 */ /* 0x000ff60003800000 */
[----:B------:R-:W-:Y:S02]  /*4f80*/  LOP3.LUT P0, RZ, R216, 0xff, RZ, 0xc0, !PT ;  /* 0x000000ffd8ff7812 */ /* 0x000fe4000780c0ff */
[----:B------:R-:W-:Y:S04]  /*4f90*/  PLOP3.LUT P5, PT, PT, PT, UP0, 0x80, 0x8 ;  /* 0x000000000008781c */ /* 0x000fe80003faf008 */
[----:B------:R-:W-:Y:S07]  /*4fa0*/  PLOP3.LUT P5, PT, P5, PT, PT, 0x8, 0x80 ;  /* 0x000000000080781c */ /* 0x000fee0002fae170 */
[----:B------:R-:W-:Y:S11]  /*4fb0*/  @P0 FSETP.EQ.AND P5, PT, R111, RZ, PT ;  /* 0x000000ff6f00020b */ /* 0x000ff60003fa2000 */
[----:B------:R-:W-:Y:S02]  /*4fc0*/  @!UPT UIADD3 URZ, UPT, UPT, URZ, URZ, URZ ;  /* 0x000000fffffff290 */ /* 0x000fe4000fffe0ff */
.L_x_98:
[----:B------:R-:W3:Y:S01]  /*4fd0*/  SYNCS.PHASECHK.TRANS64.TRYWAIT P4, [UR7+0x1c8], R26 ;  /* 0x0001c81aff0075a7 */ /* 0x000ee20008081107 */
[----:B------:R-:W-:Y:S01]  /*4fe0*/  @P3 SHF.R.U32.HI R27, RZ, 0x10, R21 ;  /* 0x00000010ff1b3819 */ /* 0x000fe20000011615 */
[----:B------:R-:W-:Y:S01]  /*4ff0*/  VIADD R29, R29, 0x1 ;  /* 0x000000011d1d7836 */ /* 0x000fe20000000000 */
[----:B------:R-:W5:Y:S08]  /*5000*/  LDC.64 R14, c[0x0][0xb10] ;  /* 0x0002c400ff0e7b82 */ /* 0x000f700000000a00 */
[----:B------:R-:W1:Y:S08]  /*5010*/  LDC.64 R10, c[0x0][0xb18] ;  /* 0x0002c600ff0a7b82 */ /* 0x000e700000000a00 */
[----:B--2---:R-:W2:Y:S08]  /*5020*/  @!P1 LDC R0, c[0x0][0xb20] ;  /* 0x0002c800ff009b82 */ /* 0x004eb00000000800 */
[----:B------:R-:W4:Y:S01]  /*5030*/  @!P1 LDC R3, c[0x0][0xb0c] ;  /* 0x0002c300ff039b82 */ /* 0x000f220000000800 */
[----:B-----5:R-:W-:Y:S05]  /*5040*/  @!P1 IMAD.HI.U32 R14, R13, R14, RZ ;  /* 0x0000000e0d0e9227 */ /* 0x020fea00078e00ff */
[----:B------:R-:W-:Y:S01]  /*5050*/  @!P1 SHF.R.U32.HI R14, RZ, R15, R14 ;  /* 0x0000000fff0e9219 */ /* 0x000fe2000001160e */
[----:B-1----:R-:W-:Y:S01]  /*5060*/  @!P1 IMAD.HI.U32 R11, R8, R11, RZ ;  /* 0x0000000b080b9227 */ /* 0x002fe200078e00ff */
[----:B------:R-:W-:Y:S04]  /*5070*/  @!P1 ISETP.NE.AND P0, PT, R10, 0x1, PT ;  /* 0x000000010a00980c */ /* 0x000fe80003f05270 */
[----:B--2---:R-:W-:Y:S02]  /*5080*/  @!P1 SHF.R.U32.HI R9, RZ, R0, R11 ;  /* 0x00000000ff099219 */ /* 0x004fe4000001160b */
[----:B----4-:R-:W-:Y:S02]  /*5090*/  @!P1 ISETP.NE.AND P2, PT, R3, 0x1, PT ;  /* 0x000000010300980c */ /* 0x010fe40003f45270 */
[----:B------:R-:W-:Y:S02]  /*50a0*/  @!P1 SEL R9, R8, R9, !P0 ;  /* 0x0000000908099207 */ /* 0x000fe40004000000 */
[----:B------:R-:W-:Y:S02]  /*50b0*/  ELECT P0, URZ, PT ;  /* 0x0000000000ff782f */ /* 0x000fe40003800000 */
[----:B------:R-:W-:Y:S05]  /*50c0*/  @!P1 SEL R14, R13, R14, !P2 ;  /* 0x0000000e0d0e9207 */ /* 0x000fea0005000000 */
[----:B------:R-:W-:Y:S02]  /*50d0*/  @!P1 IMAD.IADD R0, R9, 0x1, -R14 ;  /* 0x0000000109009824 */ /* 0x000fe400078e0a0e */
[----:B------:R-:W-:Y:S02]  /*50e0*/  @!P1 IMAD.IADD R9, R14, 0x1, -R9 ;  /* 0x000000010e099824 */ /* 0x000fe400078e0a09 */
[----:B------:R-:W-:Y:S02]  /*50f0*/  @!P1 IMAD R13, R0, R3, R13 ;  /* 0x00000003000d9224 */ /* 0x000fe400078e020d */
[----:B------:R-:W-:Y:S01]  /*5100*/  @!P1 IMAD R8, R9, R10, R8 ;  /* 0x0000000a09089224 */ /* 0x000fe200078e0208 */
[----:B---3--:R-:W-:Y:S06]  /*5110*/  @!P4 BRA `(.L_x_99) ;  /* 0x00000044003cc947 */ /* 0x008fec0003800000 */
.L_x_200:
[----:B------:R-:W-:Y:S01]  /*5120*/  PLOP3.LUT P5, PT, P5, P0, PT, 0xf2, 0x2f ;  /* 0x00000000002f781c */ /* 0x000fe20002fa1e72 */
[----:B------:R-:W-:Y:S01]  /*5130*/  UMOV UR14, 0x0 ;  /* 0x00000000000e7882 */ /* 0x000fe20000000000 */
[----:B------:R-:W-:Y:S01]  /*5140*/  UMOV UR15, 0x10000000 ;  /* 0x10000000000f7882 */ /* 0x000fe20000000000 */
[----:B------:R-:W-:Y:S01]  /*5150*/  LOP3.LUT R30, R30, 0x1, RZ, 0x3c, !PT ;  /* 0x000000011e1e7812 */ /* 0x000fe200078e3cff */
[----:B------:R-:W-:Y:S01]  /*5160*/  UMOV UR28, UR36 ;  /* 0x00000024001c7c82 */ /* 0x000fe20008000000 */
[----:B------:R-:W-:Y:S01]  /*5170*/  UMOV UR20, UR36 ;  /* 0x0000002400147c82 */ /* 0x000fe20008000000 */
[----:B------:R-:W-:Y:S01]  /*5180*/  UMOV UR12, UR36 ;  /* 0x00000024000c7c82 */ /* 0x000fe20008000000 */
[----:B------:R-:W-:Y:S06]  /*5190*/  @P3 R2UR UR36, R27 ;  /* 0x000000001b2432ca */ /* 0x000fec00000e0000 */
[----:B-1----:R-:W-:Y:S01]  /*51a0*/  @!P5 IADD3 R3, P0, PT, R32, 0x580, RZ ;  /* 0x000005802003d810 */ /* 0x002fe20007f1e0ff */
[----:B------:R-:W-:Y:S01]  /*51b0*/  @!P5 IMAD R213, R213, 0x60, RZ ;  /* 0x00000060d5d5d824 */ /* 0x000fe200078e02ff */
[----:B------:R-:W-:Y:S01]  /*51c0*/  VOTEU.ALL UP1, P5 ;  /* 0x0000000000ff7886 */ /* 0x000fe20002820000 */
[----:B------:R-:W-:Y:S01]  /*51d0*/  @!P5 IMAD.SHL.U32 R215, R215, 0x80, RZ ;  /* 0x00000080d7d7d824 */ /* 0x000fe200078e00ff */
[----:B------:R-:W-:Y:S01]  /*51e0*/  @!P5 R2UR UR9, R3 ;  /* 0x000000000309d2ca */ /* 0x000fe200000e0000 */
[----:B------:R-:W-:Y:S01]  /*51f0*/  @!P5 IMAD.X R0, RZ, RZ, R33, P0 ;  /* 0x000000ffff00d224 */ /* 0x000fe200000e0621 */
[----:B------:R-:W-:Y:S01]  /*5200*/  @!P5 R2UR UR26, R213 ;  /* 0x00000000d51ad2ca */ /* 0x000fe200000e0000 */
[----:B------:R-:W-:Y:S01]  /*5210*/  @!UP1 UIADD3 UR25, UPT, UPT, UR7, 0x1c0, URZ ;  /* 0x000001c007199890 */ /* 0x000fe2000fffe0ff */
[----:B------:R-:W-:Y:S01]  /*5220*/  @!P5 R2UR UR27, R215 ;  /* 0x00000000d71bd2ca */ /* 0x000fe200000e0000 */
[----:B------:R-:W-:Y:S01]  /*5230*/  @!UP1 UIADD3 UR24, UPT, UPT, UR7, 0x300, URZ ;  /* 0x0000030007189890 */ /* 0x000fe2000fffe0ff */
[----:B------:R-:W-:Y:S01]  /*5240*/  @!P5 R2UR UR8, R0 ;  /* 0x000000000008d2ca */ /* 0x000fe200000e0000 */
[----:B------:R-:W-:Y:S01]  /*5250*/  VOTEU.ALL UP3, P5 ;  /* 0x0000000000ff7886 */ /* 0x000fe20002860000 */
[----:B------:R-:W-:Y:S01]  /*5260*/  @!UP1 UIADD3 UR16, UPT, UPT, UR7, 0x1300, URZ ;  /* 0x0000130007109890 */ /* 0x000fe2000fffe0ff */
[C---:B------:R-:W-:Y:S01]  /*5270*/  ISETP.NE.AND P0, PT, R29.reuse, 0x2, PT ;  /* 0x000000021d00780c */ /* 0x040fe20003f05270 */
[----:B------:R-:W-:Y:S01]  /*5280*/  VOTEU.ALL UP2, P5 ;  /* 0x0000000000ff7886 */ /* 0x000fe20002840000 */
[----:B------:R-:W-:Y:S01]  /*5290*/  UMOV UR17, UR25 ;  /* 0x0000001900117c82 */ /* 0x000fe20008000000 */
[----:B------:R-:W-:Y:S01]  /*52a0*/  IMAD.IADD R213, R8, 0x1, R212 ;  /* 0x0000000108d57824 */ /* 0x000fe200078e02d4 */
[----:B------:R-:W-:Y:S01]  /*52b0*/  SEL R3, RZ, 0x1, P0 ;  /* 0x00000001ff037807 */ /* 0x000fe20000000000 */
[----:B------:R-:W-:Y:S01]  /*52c0*/  IMAD.U32 R10, RZ, RZ, UR9 ;  /* 0x00000009ff0a7e24 */ /* 0x000fe2000f8e00ff */
[----:B------:R-:W-:Y:S01]  /*52d0*/  @!UP1 UIADD3 UR18, UPT, UPT, UR26, 0x20, URZ ;  /* 0x000000201a129890 */ /* 0x000fe2000fffe0ff */
[----:B------:R-:W-:Y:S01]  /*52e0*/  SEL R29, R29, RZ, P0 ;  /* 0x000000ff1d1d7207 */ /* 0x000fe20000000000 */
[----:B------:R-:W-:Y:S01]  /*52f0*/  UMOV UR19, UR27 ;  /* 0x0000001b00137c82 */ /* 0x000fe20008000000 */
[----:B------:R-:W-:Y:S01]  /*5300*/  @!UP1 UIADD3 UR10, UPT, UPT, UR26, 0x40, URZ ;  /* 0x000000401a0a9890 */ /* 0x000fe2000fffe0ff */
[----:B------:R-:W-:Y:S01]  /*5310*/  IMAD.U32 R11, RZ, RZ, UR8 ;  /* 0x00000008ff0b7e24 */ /* 0x000fe2000f8e00ff */
[----:B------:R-:W-:Y:S01]  /*5320*/  @!P5 R2UR UR22, R10 ;  /* 0x000000000a16d2ca */ /* 0x000fe200000e0000 */
[----:B------:R-:W-:Y:S01]  /*5330*/  @!UP1 UIADD3 UR8, UPT, UPT, UR7, 0x2300, URZ ;  /* 0x0000230007089890 */ /* 0x000fe2000fffe0ff */
[----:B------:R-:W-:Y:S01]  /*5340*/  LOP3.LUT R28, R28, R3, RZ, 0x3c, !PT ;  /* 0x000000031c1c7212 */ /* 0x000fe200078e3cff */
[----:B------:R-:W-:Y:S01]  /*5350*/  VOTEU.ALL UP1, P5 ;  /* 0x0000000000ff7886 */ /* 0x000fe20002820000 */
[----:B------:R-:W-:Y:S01]  /*5360*/  @!P5 R2UR UR23, R11 ;  /* 0x000000000b17d2ca */ /* 0x000fe200000e0000 */
[----:B------:R-:W-:Y:S01]  /*5370*/  UMOV UR9, UR25 ;  /* 0x0000001900097c82 */ /* 0x000fe20008000000 */
[----:B------:R-:W-:Y:S01]  /*5380*/  UMOV UR11, UR27 ;  /* 0x0000001b000b7c82 */ /* 0x000fe20008000000 */
[----:B------:R-:W-:Y:S10]  /*5390*/  IMAD.IADD R215, R13, 0x1, R214 ;  /* 0x000000010dd77824 */ /* 0x000ff400078e02d6 */
[----:B------:R2:W-:Y:S01]  /*53a0*/  @!UP3 UTMALDG.3D [UR24], [UR22], desc[UR14] ;  /* 0x00000e181600b5b4 */ /* 0x0005e20008011000 */
[----:B------:R2:W-:Y:S01]  /*53b0*/  @!UP2 UTMALDG.3D [UR16], [UR22], desc[UR14] ;  /* 0x00000e101600a5b4 */ /* 0x0005e20008011000 */
[----:B------:R2:W-:Y:S01]  /*53c0*/  @!UP1 UTMALDG.3D [UR8], [UR22], desc[UR14] ;  /* 0x00000e08160095b4 */ /* 0x0005e20008011000 */
[----:B------:R2:W-:Y:S01]  /*53d0*/  @!P5 SYNCS.ARRIVE.TRANS64.RED.A0TR RZ, [UR7+0x1c0], R25 ;  /* 0x0001c019ffffd9a7 */ /* 0x0005e20008300407 */
[----:B------:R-:W-:Y:S01]  /*53e0*/  UPLOP3.LUT UP1, UPT, UPT, UPT, UPT, 0x80, 0x8 ;  /* 0x000000000008789c */ /* 0x000fe20003f2f070 */
[----:B------:R-:W-:Y:S01]  /*53f0*/  SYNCS.ARRIVE.TRANS64.RED.A1T0 RZ, [UR37], RZ ;  /* 0x000000ffffff79a7 */ /* 0x000fe20008100425 */
[----:B------:R-:W-:Y:S09]  /*5400*/  @P3 BRA `(.L_x_100) ;  /* 0xfffffff400803947 */ /* 0x000ff2000383ffff */
[----:B------:R-:W-:Y:S07]  /*5410*/  MOV R0, UR7 ;  /* 0x0000000700007c02 */ /* 0x000fee0008000f00 */
.L_x_101:
[----:B-1----:R-:W-:-:S04]  /*5420*/  SHF.L.U32 R3, R30, 0x1f, RZ ;  /* 0x0000001f1e037819 */ /* 0x002fc800000006ff */
[----:B------:R1:W3:Y:S03]  /*5430*/  SYNCS.PHASECHK.TRANS64.TRYWAIT P0, [R0+URZ+0x1c8], R3 ;  /* 0x0001c803000075a7 */ /* 0x0002e600080011ff */
[----:B---3--:R-:W-:Y:S05]  /*5440*/  @!P0 NANOSLEEP.SYNCS 0x989680 ;  /* 0x009896800000895d */ /* 0x008fea0003900000 */
[----:B------:R-:W3:Y:S02]  /*5450*/  @!P0 SYNCS.PHASECHK.TRANS64 P0, [R0+URZ+0x1c8], R3 ;  /* 0x0001c803000085a7 */ /* 0x000ee400080010ff */
[----:B--23--:R-:W-:Y:S05]  /*5460*/  @P0 EXIT ;  /* 0x000000000000094d */ /* 0x00cfea0003800000 */
[----:B------:R-:W-:Y:S05]  /*5470*/  BRA `(.L_x_101) ;  /* 0xfffffffc00e87947 */ /* 0x000fea000383ffff */
.L_x_92:
[----:B------:R-:W-:-:S06]  /*5480*/  UISETP.GE.AND UP1, UPT, UR8, 0x4, UPT ;  /* 0x000000040800788c */ /* 0x000fcc000bf26270 */
[----:B------:R-:W-:-:S13]  /*5490*/  PLOP3.LUT P0, PT, PT, PT, UP1, 0x80, 0x8 ;  /* 0x000000000008781c */ /* 0x000fda0003f0f018 */
[----:B------:R-:W-:Y:S05]  /*54a0*/  @!P0 EXIT ;  /* 0x000000000000894d */ /* 0x000fea0003800000 */
[----:B------:R-:W-:Y:S01]  /*54b0*/  BAR.SYNC.DEFER_BLOCKING 0x6, 0xa0 ;  /* 0x0182800000007b1d */ /* 0x000fe20000010000 */
[C---:B------:R-:W-:Y:S02]  /*54c0*/  IMAD.SHL.U32 R224, R223.reuse, 0x20, RZ ;  /* 0x00000020dfe07824 */ /* 0x040fe400078e00ff */
[----:B------:R-:W-:Y:S02]  /*54d0*/  HFMA2 R7, -RZ, RZ, 0, 9.5367431640625e-07 ;  /* 0x00000010ff077431 */ /* 0x000fe400000001ff */
[C---:B------:R-:W-:Y:S01]  /*54e0*/  IMAD.SHL.U32 R0, R223.reuse, 0x4, RZ ;  /* 0x00000004df007824 */ /* 0x040fe200078e00ff */
[----:B------:R-:W-:Y:S01]  /*54f0*/  CS2R R228, SRZ ;  /* 0x0000000000e47805 */ /* 0x000fe2000001ff00 */
[----:B------:R-:W-:Y:S01]  /*5500*/  IMAD.MOV.U32 R219, RZ, RZ, 0x1010 ;  /* 0x00001010ffdb7424 */ /* 0x000fe200078e00ff */
[----:B------:R-:W-:Y:S01]  /*5510*/  UMOV UR43, 0x400 ;  /* 0x00000400002b7882 */ /* 0x000fe20000000000 */
[----:B------:R-:W1:Y:S01]  /*5520*/  LDC R221, c[0x0][0x370] ;  /* 0x0000dc00ffdd7b82 */ /* 0x000e620000000800 */
[----:B------:R-:W-:Y:S01]  /*5530*/  ULEA UR43, UR37, UR43, 0x18 ;  /* 0x0000002b252b7291 */ /* 0x000fe2000f8ec0ff */
[----:B------:R-:W-:Y:S01]  /*5540*/  LOP3.LUT P0, R5, R224, 0x80, RZ, 0xc0, !PT ;  /* 0x00000080e0057812 */ /* 0x000fe2000780c0ff */
[----:B------:R-:W-:Y:S01]  /*5550*/  IMAD.U32 R2, R223, 0x10000, RZ ;  /* 0x00010000df027824 */ /* 0x000fe200078e00ff */
[----:B------:R-:W-:Y:S01]  /*5560*/  MOV R232, RZ ;  /* 0x000000ff00e87202 */ /* 0x000fe20000000f00 */
[----:B------:R-:W-:Y:S01]  /*5570*/  UIADD3 UR4, UPT, UPT, UR43, 0x3300, URZ ;  /* 0x000033002b047890 */ /* 0x000fe2000fffe0ff */
[----:B------:R-:W-:Y:S01]  /*5580*/  LOP3.LUT R5, R5, 0x10, R0, 0xf8, !PT ;  /* 0x0000001005057812 */ /* 0x000fe200078ef800 */
[----:B------:R-:W-:Y:S01]  /*5590*/  IMAD.MOV.U32 R109, RZ, RZ, RZ ;  /* 0x000000ffff6d7224 */ /* 0x000fe200078e00ff */
[----:B------:R-:W2:Y:S01]  /*55a0*/  LDC R104, c[0x0][0xb0c] ;  /* 0x0002c300ff687b82 */ /* 0x000ea20000000800 */
[----:B------:R-:W-:Y:S01]  /*55b0*/  SEL R7, R7, 0xfffffff0, !P0 ;  /* 0xfffffff007077807 */ /* 0x000fe20004000000 */
[----:B------:R-:W-:Y:S01]  /*55c0*/  IMAD.MOV.U32 R227, RZ, RZ, RZ ;  /* 0x000000ffffe37224 */ /* 0x000fe200078e00ff */
[----:B------:R-:W-:Y:S01]  /*55d0*/  LOP3.LUT R224, R5, 0xf60, R224, 0xf8, !PT ;  /* 0x00000f6005e07812 */ /* 0x000fe200078ef8e0 */
[----:B------:R-:W-:Y:S01]  /*55e0*/  IMAD.MOV.U32 R5, RZ, RZ, 0x2010 ;  /* 0x00002010ff057424 */ /* 0x000fe200078e00ff */
[----:B------:R-:W-:Y:S01]  /*55f0*/  SEL R219, R219, 0xff0, !P0 ;  /* 0x00000ff0dbdb7807 */ /* 0x000fe20004000000 */
[----:B------:R-:W4:Y:S01]  /*5600*/  LDCU.64 UR46, c[0x0][0x348] ;  /* 0x00006900ff2e77ac */ /* 0x000f220008000a00 */
[----:B------:R-:W-:Y:S01]  /*5610*/  IADD3 R218, PT, PT, R224, UR43, RZ ;  /* 0x0000002be0da7c10 */ /* 0x000fe2000fffe0ff */
[----:B------:R-:W1:Y:S01]  /*5620*/  LDC R217, c[0x0][0xb20] ;  /* 0x0002c800ffd97b82 */ /* 0x000e620000000800 */
[----:B------:R-:W3:Y:S01]  /*5630*/  LDS R3, [UR43+0x290] ;  /* 0x0002902bff037984 */ /* 0x000ee20008000800 */
[----:B------:R-:W-:Y:S01]  /*5640*/  LOP3.LUT R2, R2, 0x600000, RZ, 0xc0, !PT ;  /* 0x0060000002027812 */ /* 0x000fe200078ec0ff */
[----:B------:R-:W1:Y:S01]  /*5650*/  LDCU.64 UR38, c[0x0][0x888] ;  /* 0x00011100ff2677ac */ /* 0x000e620008000a00 */
[----:B------:R-:W-:Y:S01]  /*5660*/  SEL R5, R5, 0x1ff0, !P0 ;  /* 0x00001ff005057807 */ /* 0x000fe20004000000 */
[--C-:B------:R-:W-:Y:S01]  /*5670*/  IMAD.IADD R220, R7, 0x1, R218.reuse ;  /* 0x0000000107dc7824 */ /* 0x100fe200078e02da */
[----:B------:R-:W-:Y:S01]  /*5680*/  MOV R230, UR4 ;  /* 0x0000000400e67c02 */ /* 0x000fe20008000f00 */
[----:B------:R-:W-:Y:S01]  /*5690*/  IMAD.IADD R219, R219, 0x1, R218 ;  /* 0x00000001dbdb7824 */ /* 0x000fe200078e02da */
[----:B------:R-:W1:Y:S01]  /*56a0*/  LDC R103, c[0x0][0xb30] ;  /* 0x0002cc00ff677b82 */ /* 0x000e620000000800 */
[----:B------:R-:W-:Y:S01]  /*56b0*/  IADD3 R218, PT, PT, R5, R218, RZ ;  /* 0x000000da05da7210 */ /* 0x000fe20007ffe0ff */
[----:B------:R-:W-:-:S06]  /*56c0*/  UIADD3 UR42, UPT, UPT, UR43, 0x300, URZ ;  /* 0x000003002b2a7890 */ /* 0x000fcc000fffe0ff */
[----:B------:R-:W1:Y:S08]  /*56d0*/  LDC.64 R206, c[0x0][0xb10] ;  /* 0x0002c400ffce7b82 */ /* 0x000e700000000a00 */
[----:B------:R-:W1:Y:S08]  /*56e0*/  LDC.64 R100, c[0x0][0xb18] ;  /* 0x0002c600ff647b82 */ /* 0x000e700000000a00 */
[----:B------:R-:W1:Y:S08]  /*56f0*/  LDC.64 R202, c[0x0][0x888] ;  /* 0x00022200ffca7b82 */ /* 0x000e700000000a00 */
[----:B------:R-:W1:Y:S01]  /*5700*/  LDC.64 R98, c[0x0][0xb28] ;  /* 0x0002ca00ff627b82 */ /* 0x000e620000000a00 */
[----:B---3--:R-:W-:-:S07]  /*5710*/  IMAD.IADD R2, R3, 0x1, R2 ;  /* 0x0000000103027824 */ /* 0x008fce00078e0202 */
[----:B------:R-:W3:Y:S08]  /*5720*/  LDC.64 R204, c[0x0][0x890] ;  /* 0x00022400ffcc7b82 */ /* 0x000ef00000000a00 */
[----:B------:R-:W1:Y:S08]  /*5730*/  LDC.64 R200, c[0x0][0x8b0] ;  /* 0x00022c00ffc87b82 */ /* 0x000e700000000a00 */
[----:B------:R-:W1:Y:S08]  /*5740*/  LDC.64 R198, c[0x0][0x8a8] ;  /* 0x00022a00ffc67b82 */ /* 0x000e700000000a00 */
[----:B--2-4-:R-:W1:Y:S02]  /*5750*/  LDC R222, c[0x0][0x374] ;  /* 0x0000dd00ffde7b82 */ /* 0x014e640000000800 */
.L_x_121:
[----:B------:R-:W-:Y:S02]  /*5760*/  LEA R0, R232, UR43, 0x3 ;  /* 0x0000002be8007c11 */ /* 0x000fe4000f8e18ff */
[----:B------:R-:W-:Y:S02]  /*5770*/  SHF.L.U32 R3, R228, 0x1f, RZ ;  /* 0x0000001fe4037819 */ /* 0x000fe400000006ff */
[----:B------:R-:W-:Y:S02]  /*5780*/  LEA R16, R232, UR43, 0x4 ;  /* 0x0000002be8107c11 */ /* 0x000fe4000f8e20ff */
[----:B--2---:R-:W2:Y:S02]  /*5790*/  SYNCS.PHASECHK.TRANS64.TRYWAIT P0, [R0+URZ+0x1e0], R3 ;  /* 0x0001e003000075a7 */ /* 0x004ea400080011ff */
[----:B-12---:R-:W-:Y:S05]  /*57a0*/  @!P0 BRA `(.L_x_102) ;  /* 0x0000003c00b08947 */ /* 0x006fea0003800000 */
.L_x_201:
[----:B------:R-:W4:Y:S01]  /*57b0*/  LDC.64 R14, c[0x0][0xb10] ;  /* 0x0002c400ff0e7b82 */ /* 0x000f220000000a00 */
[----:B------:R-:W3:Y:S01]  /*57c0*/  LDS.128 R16, [R16+0x270] ;  /* 0x0002700010107984 */ /* 0x000ee20000000c00 */
[----:B-1----:R-:W-:Y:S01]  /*57d0*/  ISETP.NE.AND P1, PT, R103, 0x1, PT ;  /* 0x000000016700780c */ /* 0x002fe20003f25270 */
[----:B--2---:R-:W-:Y:S01]  /*57e0*/  VIADD R0, R0, 0x1f0 ;  /* 0x000001f000007836 */ /* 0x004fe20000000000 */
[----:B------:R-:W-:Y:S04]  /*57f0*/  ISETP.GE.AND P0, PT, R102, 0x1, PT ;  /* 0x000000016600780c */ /* 0x000fe80003f06270 */
[----:B------:R-:W1:Y:S01]  /*5800*/  LDC.64 R12, c[0x0][0xb18] ;  /* 0x0002c600ff0c7b82 */ /* 0x000e620000000a00 */
[----:B------:R-:W-:Y:S01]  /*5810*/  PRMT R0, RZ, 0x654, R0 ;  /* 0x00000654ff007816 */ /* 0x000fe20000000000 */
[----:B------:R-:W-:Y:S01]  /*5820*/  @!PT LDS RZ, [RZ] ;  /* 0x00000000fffff984 */ /* 0x000fe20000000800 */
[----:B------:R-:W-:Y:S01]  /*5830*/  @!PT LDS RZ, [RZ] ;  /* 0x00000000fffff984 */ /* 0x000fe20000000800 */
[----:B------:R-:W-:Y:S01]  /*5840*/  @!PT LDS RZ, [RZ] ;  /* 0x00000000fffff984 */ /* 0x000fe20000000800 */
[----:B------:R-:W-:Y:S01]  /*5850*/  @!PT LDS RZ, [RZ] ;  /* 0x00000000fffff984 */ /* 0x000fe20000000800 */
[----:B------:R2:W-:Y:S06]  /*5860*/  MEMBAR.ALL.CTA ;  /* 0x0000000000007992 */ /* 0x0005ec0000008000 */
[----:B--2---:R-:W2:Y:S01]  /*5870*/  FENCE.VIEW.ASYNC.S ;  /* 0x00000000000073c6 */ /* 0x004ea20000000000 */
[----:B------:R-:W1:Y:S08]  /*5880*/  @!P1 LDC R11, c[0x0][0xb20] ;  /* 0x0002c800ff0b9b82 */ /* 0x000e700000000800 */
[----:B------:R-:W1:Y:S01]  /*5890*/  @!P1 LDC R10, c[0x0][0xb0c] ;  /* 0x0002c300ff0a9b82 */ /* 0x000e620000000800 */
[----:B--2---:R2:W-:Y:S01]  /*58a0*/  SYNCS.ARRIVE.TRANS64.RED.A1T0 RZ, [R0+URZ], RZ ;  /* 0x000000ff00ff79a7 */ /* 0x0045e200081004ff */
[----:B---3--:R-:W-:Y:S04]  /*58b0*/  LOP3.LUT P4, RZ, R18, 0x1, RZ, 0xc0, !PT ;  /* 0x0000000112ff7812 */ /* 0x008fe8000788c0ff */
[----:B------:R-:W-:Y:S09]  /*58c0*/  P2R R231, PR, RZ, 0x10 ;  /* 0x00000010ffe77803 */ /* 0x000ff20000000000 */
[----:B------:R-:W-:Y:S02]  /*58d0*/  @P4 MOV R107, R16 ;  /* 0x00000010006b4202 */ /* 0x000fe40000000f00 */
[----:B------:R-:W-:Y:S01]  /*58e0*/  @P4 LOP3.LUT R105, R17, 0xffff, RZ, 0xc0, !PT ;  /* 0x0000ffff11694812 */ /* 0x000fe200078ec0ff */
[----:B--2-4-:R-:W-:Y:S06]  /*58f0*/  @!P0 BRA `(.L_x_103) ;  /* 0x0000000000a48947 */ /* 0x014fec0003800000 */
[----:B------:R-:W-:Y:S01]  /*5900*/  IMAD.HI.U32 R22, R222, R101, RZ ;  /* 0x00000065de167227 */ /* 0x000fe200078e00ff */
[----:B------:R-:W-:Y:S02]  /*5910*/  ISETP.NE.AND P0, PT, R100, 0x1, PT ;  /* 0x000000016400780c */ /* 0x000fe40003f05270 */
[----:B------:R-:W-:Y:S01]  /*5920*/  ISETP.NE.AND P2, PT, R102, 0x1, PT ;  /* 0x000000016600780c */ /* 0x000fe20003f45270 */
[-C--:B------:R-:W-:Y:S01]  /*5930*/  IMAD.HI.U32 R20, R221, R206.reuse, RZ ;  /* 0x000000cedd147227 */ /* 0x080fe200078e00ff */
[----:B------:R-:W-:Y:S02]  /*5940*/  SHF.R.U32.HI R21, RZ, R217, R22 ;  /* 0x000000d9ff157219 */ /* 0x000fe40000011616 */
[----:B------:R-:W-:Y:S01]  /*5950*/  ISETP.NE.AND P3, PT, R104, 0x1, PT ;  /* 0x000000016800780c */ /* 0x000fe20003f65270 */
[----:B------:R-:W-:Y:S01]  /*5960*/  IMAD.HI.U32 R26, R105, R101, RZ ;  /* 0x00000065691a7227 */ /* 0x000fe200078e00ff */
[----:B------:R-:W-:Y:S02]  /*5970*/  SHF.R.U32.HI R20, RZ, R207, R20 ;  /* 0x000000cfff147219 */ /* 0x000fe40000011614 */
[----:B------:R-:W-:Y:S01]  /*5980*/  SEL R3, R222, R21, !P0 ;  /* 0x00000015de037207 */ /* 0x000fe20004000000 */
[----:B------:R-:W-:Y:S01]  /*5990*/  IMAD.HI.U32 R24, R107, R206, RZ ;  /* 0x000000ce6b187227 */ /* 0x000fe200078e00ff */
[----:B------:R-:W-:Y:S03]  /*59a0*/  SEL R7, R221, R20, !P3 ;  /* 0x00000014dd077207 */ /* 0x000fe60005800000 */
[-C--:B------:R-:W-:Y:S01]  /*59b0*/  IMAD.HI.U32 R20, R3, R98.reuse, RZ ;  /* 0x0000006203147227 */ /* 0x080fe200078e00ff */
[----:B------:R-:W-:Y:S03]  /*59c0*/  SHF.R.U32.HI R24, RZ, R207, R24 ;  /* 0x000000cfff187219 */ /* 0x000fe60000011618 */
[----:B------:R-:W-:Y:S01]  /*59d0*/  IMAD.HI.U32 R22, R7, R98, RZ ;  /* 0x0000006207167227 */ /* 0x000fe200078e00ff */
[----:B------:R-:W-:Y:S02]  /*59e0*/  @P2 SHF.R.U32.HI R3, RZ, R99, R20 ;  /* 0x00000063ff032219 */ /* 0x000fe40000011614 */
[----:B------:R-:W-:Y:S02]  /*59f0*/  SHF.R.U32.HI R20, RZ, R217, R26 ;  /* 0x000000d9ff147219 */ /* 0x000fe4000001161a */
[----:B------:R-:W-:Y:S01]  /*5a00*/  @P2 SHF.R.U32.HI R7, RZ, R99, R22 ;  /* 0x00000063ff072219 */ /* 0x000fe20000011616 */
[C---:B------:R-:W-:Y:S01]  /*5a10*/  IMAD R4, R102.reuse, R3, RZ ;  /* 0x0000000366047224 */ /* 0x040fe200078e02ff */
[----:B------:R-:W-:Y:S02]  /*5a20*/  SEL R5, R105, R20, !P0 ;  /* 0x0000001469057207 */ /* 0x000fe40004000000 */
[----:B------:R-:W-:Y:S01]  /*5a30*/  SEL R3, R107, R24, !P3 ;  /* 0x000000186b037207 */ /* 0x000fe20005800000 */
[----:B------:R-:W-:Y:S01]  /*5a40*/  IMAD R6, R102, R7, RZ ;  /* 0x0000000766067224 */ /* 0x000fe200078e02ff */
[C---:B------:R-:W-:Y:S01]  /*5a50*/  ISETP.GE.AND P0, PT, R5.reuse, R4, PT ;  /* 0x000000040500720c */ /* 0x040fe20003f06270 */
[----:B------:R-:W-:Y:S03]  /*5a60*/  IMAD.HI.U32 R8, R5, R98, RZ ;  /* 0x0000006205087227 */ /* 0x000fe600078e00ff */
[----:B------:R-:W-:Y:S01]  /*5a70*/  ISETP.GE.OR P0, PT, R3, R6, P0 ;  /* 0x000000060300720c */ /* 0x000fe20000706670 */
[----:B------:R-:W-:Y:S01]  /*5a80*/  IMAD.MOV R6, RZ, RZ, -R3 ;  /* 0x000000ffff067224 */ /* 0x000fe200078e0a03 */
[-C--:B------:R-:W-:Y:S03]  /*5a90*/  SHF.R.U32.HI R8, RZ, R99.reuse, R8 ;  /* 0x00000063ff087219 */ /* 0x080fe60000011608 */
[----:B------:R-:W-:Y:S01]  /*5aa0*/  IMAD R107, R104, R6, R107 ;  /* 0x00000006686b7224 */ /* 0x000fe200078e026b */
[----:B------:R-:W-:Y:S05]  /*5ab0*/  SEL R9, R5, R8, !P2 ;  /* 0x0000000805097207 */ /* 0x000fea0005000000 */
[----:B------:R-:W-:Y:S02]  /*5ac0*/  IMAD.MOV R8, RZ, RZ, -R9 ;  /* 0x000000ffff087224 */ /* 0x000fe400078e0a09 */
[C---:B------:R-:W-:Y:S04]  /*5ad0*/  @!P0 IMAD.HI.U32 R4, R3.reuse, R98, RZ ;  /* 0x0000006203048227 */ /* 0x040fe800078e00ff */
[----:B------:R-:W-:Y:S01]  /*5ae0*/  IMAD R8, R102, R8, R5 ;  /* 0x0000000866087224 */ /* 0x000fe200078e0205 */
[----:B------:R-:W-:Y:S04]  /*5af0*/  @!P0 SHF.R.U32.HI R4, RZ, R99, R4 ;  /* 0x00000063ff048219 */ /* 0x000fe80000011604 */
[----:B------:R-:W-:Y:S02]  /*5b00*/  @!P0 SEL R0, R3, R4, !P2 ;  /* 0x0000000403008207 */ /* 0x000fe40005000000 */
[----:B------:R-:W-:Y:S02]  /*5b10*/  IADD3 R4, PT, PT, -R5, RZ, RZ ;  /* 0x000000ff05047210 */ /* 0x000fe40007ffe1ff */
[----:B------:R-:W-:Y:S01]  /*5b20*/  @!P0 IADD3 R9, PT, PT, R9, -R0, RZ ;  /* 0x8000000009098210 */ /* 0x000fe20007ffe0ff */
[----:B------:R-:W-:Y:S02]  /*5b30*/  @!P0 IMAD R0, R7, R8, R0 ;  /* 0x0000000807008224 */ /* 0x000fe400078e0200 */
[----:B------:R-:W-:Y:S02]  /*5b40*/  IMAD R105, R100, R4, R105 ;  /* 0x0000000464697224 */ /* 0x000fe400078e0269 */
[----:B------:R-:W-:Y:S02]  /*5b50*/  @!P0 IMAD R5, R9, R102, R3 ;  /* 0x0000006609058224 */ /* 0x000fe400078e0203 */
[----:B------:R-:W-:Y:S04]  /*5b60*/  @!P0 IMAD.MOV.U32 R3, RZ, RZ, R0 ;  /* 0x000000ffff038224 */ /* 0x000fe800078e0000 */
[----:B------:R-:W-:Y:S02]  /*5b70*/  IMAD R107, R3, R104, R107 ;  /* 0x00000068036b7224 */ /* 0x000fe400078e026b */
[----:B------:R-:W-:Y:S07]  /*5b80*/  IMAD R105, R5, R100, R105 ;  /* 0x0000006405697224 */ /* 0x000fee00078e0269 */
.L_x_103:
[----:B-1----:R-:W-:Y:S01]  /*5b90*/  @!P1 IMAD.HI.U32 R4, R105, R13, RZ ;  /* 0x0000000d69049227 */ /* 0x002fe200078e00ff */
[----:B------:R-:W-:Y:S01]  /*5ba0*/  @!P1 ISETP.NE.AND P0, PT, R12, 0x1, PT ;  /* 0x000000010c00980c */ /* 0x000fe20003f05270 */
[----:B------:R-:W-:Y:S01]  /*5bb0*/  ULOP3.LUT UP0, URZ, UR42, 0x90, URZ, 0xc0, !UPT ;  /* 0x000000902aff7892 */ /* 0x000fe2000f80c0ff */
[----:B------:R-:W-:Y:S01]  /*5bc0*/  @!P1 ISETP.NE.AND P2, PT, R10, 0x1, PT ;  /* 0x000000010a00980c */ /* 0x000fe20003f45270 */
[----:B------:R-:W-:Y:S01]  /*5bd0*/  @!P1 IMAD.HI.U32 R0, R107, R14, RZ ;  /* 0x0000000e6b009227 */ /* 0x000fe200078e00ff */
[----:B------:R-:W-:Y:S02]  /*5be0*/  @!P1 SHF.R.U32.HI R4, RZ, R11, R4 ;  /* 0x0000000bff049219 */ /* 0x000fe40000011604 */
[----:B------:R-:W-:Y:S01]  /*5bf0*/  @P4 SHF.R.U32.HI R226, RZ, 0x10, R17 ;  /* 0x00000010ffe24819 */ /* 0x000fe20000011611 */
[----:B------:R-:W-:Y:S01]  /*5c00*/  VIADD R232, R232, 0x1 ;  /* 0x00000001e8e87836 */ /* 0x000fe20000000000 */
[----:B------:R-:W-:Y:S02]  /*5c10*/  @!P1 SHF.R.U32.HI R0, RZ, R15, R0 ;  /* 0x0000000fff009219 */ /* 0x000fe40000011600 */
[----:B------:R-:W-:Y:S02]  /*5c20*/  @!P1 SEL R3, R105, R4, !P0 ;  /* 0x0000000469039207 */ /* 0x000fe40004000000 */
[----:B------:R-:W-:Y:S05]  /*5c30*/  @!P1 SEL R4, R107, R0, !P2 ;  /* 0x000000006b049207 */ /* 0x000fea0005000000 */
[----:B------:R-:W-:Y:S02]  /*5c40*/  @!P1 IMAD.IADD R0, R3, 0x1, -R4 ;  /* 0x0000000103009824 */ /* 0x000fe400078e0a04 */
[----:B------:R-:W-:Y:S02]  /*5c50*/  @!P1 IMAD.IADD R3, R4, 0x1, -R3 ;  /* 0x0000000104039824 */ /* 0x000fe400078e0a03 */
[----:B------:R-:W-:Y:S02]  /*5c60*/  @!P1 IMAD R107, R0, R10, R107 ;  /* 0x0000000a006b9224 */ /* 0x000fe400078e026b */
[----:B------:R-:W-:Y:S01]  /*5c70*/  @!P1 IMAD R105, R3, R12, R105 ;  /* 0x0000000c03699224 */ /* 0x000fe200078e0269 */
[----:B------:R-:W-:Y:S06]  /*5c80*/  BRA.U !UP0, `(.L_x_104) ;  /* 0x0000000108407547 */ /* 0x000fec000b800000 */
[----:B------:R-:W1:Y:S01]  /*5c90*/  LDCU.64 UR8, c[0x4][0x80] ;  /* 0x01001000ff0877ac */ /* 0x000e620008000a00 */
[----:B------:R-:W-:Y:S01]  /*5ca0*/  MOV R15, 0x0 ;  /* 0x00000000000f7802 */ /* 0x000fe20000000f00 */
[----:B------:R-:W-:Y:S02]  /*5cb0*/  HFMA2 R12, -RZ, RZ, 0, 5.9604644775390625e-08 ;  /* 0x00000001ff0c7431 */ /* 0x000fe400000001ff */
[----:B------:R-:W-:Y:S02]  /*5cc0*/  IMAD.MOV.U32 R8, RZ, RZ, 0x70 ;  /* 0x00000070ff087424 */ /* 0x000fe400078e00ff */
[----:B------:R-:W-:Y:S01]  /*5cd0*/  IMAD.MOV.U32 R13, RZ, RZ, RZ ;  /* 0x000000ffff0d7224 */ /* 0x000fe200078e00ff */
[----:B------:R-:W2:Y:S01]  /*5ce0*/  LDCU.64 UR6, c[0x4][0x88] ;  /* 0x01001100ff0677ac */ /* 0x000ea20008000a00 */
[----:B------:R-:W3:Y:S01]  /*5cf0*/  LDC.64 R14, c[0x4][R15] ;  /* 0x010000000f0e7b82 */ /* 0x000ee20000000a00 */
[----:B------:R-:W4:Y:S01]  /*5d00*/  LDCU.64 UR4, c[0x4][0x8] ;  /* 0x01000100ff0477ac */ /* 0x000f220008000a00 */
[----:B-1----:R-:W-:Y:S01]  /*5d10*/  MOV R5, UR9 ;  /* 0x0000000900057c02 */ /* 0x002fe20008000f00 */
[----:B------:R-:W-:Y:S01]  /*5d20*/  IMAD.U32 R4, RZ, RZ, UR8 ;  /* 0x00000008ff047e24 */ /* 0x000fe2000f8e00ff */
[----:B--2---:R-:W-:Y:S01]  /*5d30*/  MOV R7, UR7 ;  /* 0x0000000700077c02 */ /* 0x004fe20008000f00 */
[----:B------:R-:W-:Y:S01]  /*5d40*/  IMAD.U32 R6, RZ, RZ, UR6 ;  /* 0x00000006ff067e24 */ /* 0x000fe2000f8e00ff */
[----:B----4-:R-:W-:Y:S01]  /*5d50*/  MOV R11, UR5 ;  /* 0x00000005000b7c02 */ /* 0x010fe20008000f00 */
[----:B------:R-:W-:Y:S02]  /*5d60*/  IMAD.U32 R10, RZ, RZ, UR4 ;  /* 0x00000004ff0a7e24 */ /* 0x000fe4000f8e00ff */
[----:B------:R-:W-:Y:S07]  /*5d70*/  LEPC R20, `(.L_x_104) ;  /* 0x000000001014794e */ /* 0x000fee0000000000 */
[----:B---3-5:R-:W-:Y:S05]  /*5d80*/  CALL.ABS.NOINC R14 ;  /* 0x000000000e007343 */ /* 0x028fea0003c00000 */
.L_x_104:
[----:B------:R-:W-:Y:S01]  /*5d90*/  LOP3.LUT P0, RZ, R230, 0x90, RZ, 0xc0, !PT ;  /* 0x00000090e6ff7812 */ /* 0x000fe2000780c0ff */
[----:B------:R-:W-:Y:S11]  /*5da0*/  BSSY.RECONVERGENT B6, `(.L_x_105) ;  /* 0x0000013000067945 */ /* 0x000ff60003800200 */
[----:B------:R-:W-:Y:S01]  /*5db0*/  @!UPT UIADD3 URZ, UPT, UPT, URZ, URZ, URZ ;  /* 0x000000fffffff290 */ /* 0x000fe2000fffe0ff */
[----:B------:R-:W-:Y:S05]  /*5dc0*/  @!P0 BRA `(.L_x_106) ;  /* 0x0000000000408947 */ /* 0x000fea0003800000 */
        /* <DEDUP_REMOVED lines=16> */
.L_x_106:
[----:B------:R-:W-:Y:S05]  /*5ed0*/  BSYNC.RECONVERGENT B6 ;  /* 0x0000000000067941 */ /* 0x000fea0003800200 */
.L_x_105:
[----:B------:R-:W-:Y:S01]  /*5ee0*/  ISETP.NE.U32.AND P3, PT, R204, RZ, PT ;  /* 0x000000ffcc00720c */ /* 0x000fe20003f65070 */
[----:B------:R-:W-:Y:S01]  /*5ef0*/  UISETP.NE.AND UP1, UPT, UR44, URZ, UPT ;  /* 0x000000ff2c00728c */ /* 0x000fe2000bf25270 */
[----:B------:R-:W-:Y:S02]  /*5f00*/  ISETP.NE.U32.AND P4, PT, R200, RZ, PT ;  /* 0x000000ffc800720c */ /* 0x000fe40003f85070 */
[----:B------:R-:W-:Y:S02]  /*5f10*/  ISETP.NE.AND.EX P3, PT, R205, RZ, PT, P3 ;  /* 0x000000ffcd00720c */ /* 0x000fe40003f65330 */
[----:B------:R-:W-:Y:S02]  /*5f20*/  PLOP3.LUT P1, PT, PT, PT, PT, 0x8, 0x80 ;  /* 0x000000000080781c */ /* 0x000fe40003f2e170 */
[----:B------:R-:W-:Y:S02]  /*5f30*/  PLOP3.LUT P0, PT, PT, PT, UP1, 0x80, 0x8 ;  /* 0x000000000008781c */ /* 0x000fe40003f0f018 */
[----:B------:R-:W-:Y:S02]  /*5f40*/  ISETP.NE.AND.EX P4, PT, R201, RZ, PT, P4 ;  /* 0x000000ffc900720c */ /* 0x000fe40003f85340 */
[----:B------:R-:W1:Y:S09]  /*5f50*/  @UP1 LDCU.64 UR4, c[0x0][0x888] ;  /* 0x00011100ff0417ac */ /* 0x000e720008000a00 */
[----:B------:R-:W-:Y:S01]  /*5f60*/  @P0 PLOP3.LUT P1, PT, P3, PT, PT, 0x80, 0x8 ;  /* 0x000000000008081c */ /* 0x000fe20001f2f070 */
[----:B-1----:R-:W-:Y:S04]  /*5f70*/  @UP1 UISETP.NE.U32.AND UP0, UPT, UR4, URZ, UPT ;  /* 0x000000ff0400128c */ /* 0x002fe8000bf05070 */
[----:B------:R-:W-:Y:S04]  /*5f80*/  @UP1 UISETP.NE.AND.EX UP0, UPT, UR5, URZ, UPT, UP0 ;  /* 0x000000ff0500128c */ /* 0x000fe8000bf05300 */
[----:B------:R-:W-:Y:S01]  /*5f90*/  @UP1 USEL UR4, URZ, 0xffffffff, UP0 ;  /* 0xffffffffff041887 */ /* 0x000fe20008000000 */
[----:B------:R-:W-:Y:S11]  /*5fa0*/  @!P3 BRA `(.L_x_107) ;  /* 0x00000000002cb947 */ /* 0x000ff60003800000 */
[----:B------:R-:W-:Y:S01]  /*5fb0*/  ISETP.NE.U32.AND P2, PT, R202, RZ, PT ;  /* 0x000000ffca00720c */ /* 0x000fe20003f45070 */
[----:B------:R-:W-:Y:S03]  /*5fc0*/  IMAD.MOV.U32 R216, RZ, RZ, 0x1 ;  /* 0x00000001ffd87424 */ /* 0x000fe600078e00ff */
[----:B------:R-:W-:Y:S11]  /*5fd0*/  ISETP.NE.AND.EX P2, PT, R203, RZ, PT, P2 ;  /* 0x000000ffcb00720c */ /* 0x000ff60003f45320 */
[----:B------:R-:W-:Y:S02]  /*5fe0*/  @!UPT UIADD3 URZ, UPT, UPT, URZ, URZ, URZ ;  /* 0x000000fffffff290 */ /* 0x000fe4000fffe0ff */
[----:B------:R-:W1:Y:S01]  /*5ff0*/  @P2 LDC.64 R4, c[0x0][0x888] ;  /* 0x00022200ff042b82 */ /* 0x000e620000000a00 */
[----:B------:R-:W-:Y:S04]  /*6000*/  @P2 IMAD R0, R204, UR36, RZ ;  /* 0x00000024cc002c24 */ /* 0x000fe8000f8e02ff */
[----:B-1----:R-:W-:Y:S04]  /*6010*/  @P2 IMAD.WIDE R4, R0, 0x4, R4 ;  /* 0x0000000400042825 */ /* 0x002fe800078e0204 */
[----:B------:R-:W-:Y:S01]  /*6020*/  HFMA2 R0, -RZ, RZ, 0, 5.9604644775390625e-08 ;  /* 0x00000001ff007431 */ /* 0x000fe200000001ff */
[----:B-----5:R1:W5:Y:S04]  /*6030*/  @P2 LDG.E R111, desc[UR40][R4.64] ;  /* 0x00000028046f2981 */ /* 0x020368000c1e1900 */
[----:B------:R-:W-:Y:S01]  /*6040*/  @!P2 PRMT R216, R0, 0x7610, R216 ;  /* 0x0000761000d8a816 */ /* 0x000fe200000000d8 */
[----:B-1----:R-:W2:Y:S06]  /*6050*/  @!P2 LDC R111, c[0x0][0x880] ;  /* 0x00022000ff6fab82 */ /* 0x002eac0000000800 */
.L_x_107:
[----:B------:R-:W-:Y:S05]  /*6060*/  @!P4 BRA `(.L_x_108) ;  /* 0x000000000020c947 */ /* 0x000fea0003800000 */
[----:B------:R-:W-:Y:S04]  /*6070*/  ISETP.NE.U32.AND P2, PT, R198, RZ, PT ;  /* 0x000000ffc600720c */ /* 0x000fe80003f45070 */
[----:B------:R-:W-:Y:S11]  /*6080*/  ISETP.NE.AND.EX P2, PT, R199, RZ, PT, P2 ;  /* 0x000000ffc700720c */ /* 0x000ff60003f45320 */
[----:B------:R-:W-:Y:S02]  /*6090*/  @!UPT UIADD3 URZ, UPT, UPT, URZ, URZ, URZ ;  /* 0x000000fffffff290 */ /* 0x000fe4000fffe0ff */
[----:B------:R-:W1:Y:S01]  /*60a0*/  @P2 LDC.64 R4, c[0x0][0x8a8] ;  /* 0x00022a00ff042b82 */ /* 0x000e620000000a00 */
[----:B------:R-:W-:Y:S04]  /*60b0*/  @P2 IMAD R0, R200, UR36, RZ ;  /* 0x00000024c8002c24 */ /* 0x000fe8000f8e02ff */
[----:B-1----:R-:W-:Y:S05]  /*60c0*/  @P2 IMAD.WIDE R4, R0, 0x4, R4 ;  /* 0x0000000400042825 */ /* 0x002fea00078e0204 */
[----:B-----5:R1:W5:Y:S02]  /*60d0*/  @P2 LDG.E R106, desc[UR40][R4.64] ;  /* 0x00000028046a2981 */ /* 0x020364000c1e1900 */
[----:B-1----:R-:W3:Y:S02]  /*60e0*/  @!P2 LDC R106, c[0x0][0x8a0] ;  /* 0x00022800ff6aab82 */ /* 0x002ee40000000800 */
.L_x_108:
[----:B--2--5:R-:W-:Y:S01]  /*60f0*/  @P0 FSETP.NEU.AND P4, PT, R111, RZ, PT ;  /* 0x000000ff6f00020b */ /* 0x024fe20003f8d000 */
[----:B------:R-:W-:Y:S01]  /*6100*/  IMAD.U32 R0, RZ, RZ, UR4 ;  /* 0x00000004ff007e24 */ /* 0x000fe2000f8e00ff */
[----:B------:R-:W-:Y:S01]  /*6110*/  @P0 LOP3.LUT P2, RZ, R216, 0xff, RZ, 0xc0, !PT ;  /* 0x000000ffd8ff0812 */ /* 0x000fe2000784c0ff */
[----:B------:R-:W-:Y:S01]  /*6120*/  BSSY B1, `(.L_x_109) ;  /* 0x0000046000017945 */ /* 0x000fe20003800000 */
[----:B------:R-:W-:Y:S02]  /*6130*/  @P0 SEL R5, RZ, 0xffffffff, P4 ;  /* 0xffffffffff050807 */ /* 0x000fe40002000000 */
[----:B------:R-:W-:Y:S02]  /*6140*/  CS2R R194, SRZ ;  /* 0x0000000000c27805 */ /* 0x000fe4000001ff00 */
[----:B------:R-:W-:Y:S02]  /*6150*/  LEA R16, R109, UR43, 0x3 ;  /* 0x0000002b6d107c11 */ /* 0x000fe4000f8e18ff */
[----:B------:R-:W-:Y:S02]  /*6160*/  CS2R R192, SRZ ;  /* 0x0000000000c07805 */ /* 0x000fe4000001ff00 */
[----:B------:R-:W-:Y:S02]  /*6170*/  @P1 SEL R5, R0, R5, !P2 ;  /* 0x0000000500051207 */ /* 0x000fe40005000000 */
[----:B------:R-:W-:Y:S02]  /*6180*/  CS2R R178, SRZ ;  /* 0x0000000000b27805 */ /* 0x000fe4000001ff00 */
[----:B------:R-:W-:Y:S02]  /*6190*/  SHF.L.U32 R3, R229, 0x1f, RZ ;  /* 0x0000001fe5037819 */ /* 0x000fe400000006ff */
[----:B------:R-:W-:Y:S02]  /*61a0*/  CS2R R176, SRZ ;  /* 0x0000000000b07805 */ /* 0x000fe4000001ff00 */
[----:B------:R-:W-:Y:S02]  /*61b0*/  @P0 LOP3.LUT R5, R5, 0x1, RZ, 0xc0, !PT ;  /* 0x0000000105050812 */ /* 0x000fe400078ec0ff */
[----:B------:R-:W-:Y:S02]  /*61c0*/  CS2R R162, SRZ ;  /* 0x0000000000a27805 */ /* 0x000fe4000001ff00 */
[----:B------:R-:W-:Y:S02]  /*61d0*/  PLOP3.LUT P5, PT, PT, PT, PT, 0x8, 0x80 ;  /* 0x000000000080781c */ /* 0x000fe40003fae170 */
[----:B------:R-:W-:Y:S02]  /*61e0*/  CS2R R160, SRZ ;  /* 0x0000000000a07805 */ /* 0x000fe4000001ff00 */
[----:B------:R-:W-:Y:S02]  /*61f0*/  ISETP.NE.U32.OR P1, PT, R5, 0x1, !P0 ;  /* 0x000000010500780c */ /* 0x000fe40004725470 */
[----:B------:R-:W-:Y:S02]  /*6200*/  CS2R R146, SRZ ;  /* 0x0000000000927805 */ /* 0x000fe4000001ff00 */
[----:B------:R-:W-:Y:S02]  /*6210*/  CS2R R144, SRZ ;  /* 0x0000000000907805 */ /* 0x000fe4000001ff00 */
[----:B------:R-:W-:Y:S02]  /*6220*/  CS2R R130, SRZ ;  /* 0x0000000000827805 */ /* 0x000fe4000001ff00 */
[----:B------:R-:W-:Y:S02]  /*6230*/  CS2R R128, SRZ ;  /* 0x0000000000807805 */ /* 0x000fe4000001ff00 */
[----:B------:R-:W-:Y:S02]  /*6240*/  CS2R R122, SRZ ;  /* 0x00000000007a7805 */ /* 0x000fe4000001ff00 */
[----:B------:R-:W-:Y:S02]  /*6250*/  CS2R R120, SRZ ;  /* 0x0000000000787805 */ /* 0x000fe4000001ff00 */
[----:B------:R-:W-:Y:S04]  /*6260*/  @P1 SHF.L.U32 R4, R227, 0x1f, RZ ;  /* 0x0000001fe3041819 */ /* 0x000fe800000006ff */
[----:B------:R-:W1:Y:S01]  /*6270*/  @P1 SYNCS.PHASECHK.TRANS64.TRYWAIT P0, [UR43+0x1c0], R4 ;  /* 0x0001c004ff0015a7 */ /* 0x000e62000800112b */
[----:B------:R2:W4:Y:S01]  /*6280*/  SYNCS.PHASECHK.TRANS64.TRYWAIT P4, [R16+URZ+0x200], R3 ;  /* 0x00020003100075a7 */ /* 0x00052200080811ff */
[----:B-1----:R-:W-:Y:S01]  /*6290*/  @P1 PLOP3.LUT P5, PT, P0, PT, PT, 0x8, 0x80 ;  /* 0x000000000080181c */ /* 0x002fe200007ae170 */
[----:B------:R-:W-:Y:S01]  /*62a0*/  @!UPT UIADD3 URZ, UPT, UPT, URZ, URZ, URZ ;  /* 0x000000fffffff290 */ /* 0x000fe2000fffe0ff */
[----:B--2-4-:R-:W-:Y:S11]  /*62b0*/  @!P1 BRA `(.L_x_110) ;  /* 0x0000000000b09947 */ /* 0x014ff60003800000 */
[----:B------:R-:W-:Y:S01]  /*62c0*/  ISETP.NE.U32.AND P0, PT, RZ, UR38, PT ;  /* 0x00000026ff007c0c */ /* 0x000fe2000bf05070 */
[----:B------:R-:W-:Y:S01]  /*62d0*/  BSSY B0, `(.L_x_111) ;  /* 0x000001a000007945 */ /* 0x000fe20003800000 */
[----:B------:R-:W-:Y:S02]  /*62e0*/  FSETP.NEU.AND P2, PT, R111, RZ, PT ;  /* 0x000000ff6f00720b */ /* 0x000fe40003f4d000 */
[----:B------:R-:W-:Y:S02]  /*62f0*/  CS2R R122, SRZ ;  /* 0x00000000007a7805 */ /* 0x000fe4000001ff00 */
[----:B------:R-:W-:Y:S02]  /*6300*/  ISETP.NE.AND.EX P0, PT, RZ, UR39, PT, P0 ;  /* 0x00000027ff007c0c */ /* 0x000fe4000bf05300 */
[----:B------:R-:W-:Y:S02]  /*6310*/  CS2R R120, SRZ ;  /* 0x0000000000787805 */ /* 0x000fe4000001ff00 */
[----:B------:R-:W-:Y:S02]  /*6320*/  LOP3.LUT P1, RZ, R216, 0xff, RZ, 0xc0, !PT ;  /* 0x000000ffd8ff7812 */ /* 0x000fe4000782c0ff */
[----:B------:R-:W-:Y:S02]  /*6330*/  CS2R R130, SRZ ;  /* 0x0000000000827805 */ /* 0x000fe4000001ff00 */
[----:B------:R-:W-:Y:S02]  /*6340*/  SEL R0, RZ, 0xffffffff, P2 ;  /* 0xffffffffff007807 */ /* 0x000fe40001000000 */
[----:B------:R-:W-:Y:S02]  /*6350*/  CS2R R128, SRZ ;  /* 0x0000000000807805 */ /* 0x000fe4000001ff00 */
[----:B------:R-:W-:Y:S02]  /*6360*/  SEL R5, RZ, 0xffffffff, P0 ;  /* 0xffffffffff057807 */ /* 0x000fe40000000000 */
[----:B------:R-:W-:Y:S02]  /*6370*/  CS2R R146, SRZ ;  /* 0x0000000000927805 */ /* 0x000fe4000001ff00 */
[----:B------:R-:W-:Y:S02]  /*6380*/  CS2R R144, SRZ ;  /* 0x0000000000907805 */ /* 0x000fe4000001ff00 */
[----:B------:R-:W-:Y:S02]  /*6390*/  CS2R R162, SRZ ;  /* 0x0000000000a27805 */ /* 0x000fe4000001ff00 */
[----:B------:R-:W-:Y:S02]  /*63a0*/  @P3 SEL R0, R5, R0, !P1 ;  /* 0x0000000005003207 */ /* 0x000fe40004800000 */
[----:B------:R-:W-:Y:S02]  /*63b0*/  CS2R R160, SRZ ;  /* 0x0000000000a07805 */ /* 0x000fe4000001ff00 */
[----:B------:R-:W-:Y:S02]  /*63c0*/  CS2R R178, SRZ ;  /* 0x0000000000b27805 */ /* 0x000fe4000001ff00 */
[----:B------:R-:W-:Y:S02]  /*63d0*/  CS2R R176, SRZ ;  /* 0x0000000000b07805 */ /* 0x000fe4000001ff00 */
[----:B------:R-:W-:Y:S02]  /*63e0*/  LOP3.LUT R0, R0, 0x1, RZ, 0xc0, !PT ;  /* 0x0000000100007812 */ /* 0x000fe400078ec0ff */
[----:B------:R-:W-:Y:S02]  /*63f0*/  CS2R R194, SRZ ;  /* 0x0000000000c27805 */ /* 0x000fe4000001ff00 */
[----:B------:R-:W-:Y:S02]  /*6400*/  CS2R R192, SRZ ;  /* 0x0000000000c07805 */ /* 0x000fe4000001ff00 */
[----:B------:R-:W-:Y:S01]  /*6410*/  ISETP.NE.U32.AND P0, PT, R0, 0x1, PT ;  /* 0x000000010000780c */ /* 0x000fe20003f05070 */
[----:B------:R-:W-:Y:S01]  /*6420*/  @!UPT UIADD3 URZ, UPT, UPT, URZ, URZ, URZ ;  /* 0x000000fffffff290 */ /* 0x000fe2000fffe0ff */
[----:B------:R-:W-:Y:S11]  /*6430*/  @!P5 BRA `(.L_x_112) ;  /* 0x00000000000cd947 */ /* 0x000ff60003800000 */
[----:B------:R-:W-:Y:S04]  /*6440*/  SHF.L.U32 R5, R227, 0x1f, RZ ;  /* 0x0000001fe3057819 */ /* 0x000fe800000006ff */
[----:B------:R-:W1:Y:S02]  /*6450*/  SYNCS.PHASECHK.TRANS64.TRYWAIT P1, [UR43+0x1c0], R5 ;  /* 0x0001c005ff0075a7 */ /* 0x000e64000802112b */
[----:B-1----:R-:W-:Y:S05]  /*6460*/  @!P1 BRA `(.L_x_113) ;  /* 0x0000003000949947 */ /* 0x002fea0003800000 */
.L_x_112:
[----:B------:R-:W-:Y:S05]  /*6470*/  BSYNC B0 ;  /* 0x0000000000007941 */ /* 0x000fea0003800000 */
.L_x_111:
[----:B------:R2:W4:Y:S01]  /*6480*/  @P0 LDS.128 R120, [R224+UR43+0x300] ;  /* 0x0003002be0780984 */ /* 0x0005220008000c00 */
[----:B------:R-:W-:Y:S01]  /*6490*/  UIADD3 UR4, UPT, UPT, UR43, 0x1c8, URZ ;  /* 0x000001c82b047890 */ /* 0x000fe2000fffe0ff */
[----:B------:R-:W-:Y:S02]  /*64a0*/  LOP3.LUT R227, R227, 0x1, RZ, 0x3c, !PT ;  /* 0x00000001e3e37812 */ /* 0x000fe400078e3cff */
[----:B------:R2:W1:Y:S01]  /*64b0*/  @P0 LDS.128 R128, [R220+0x300] ;  /* 0x00030000dc800984 */ /* 0x0004620000000c00 */
[----:B------:R-:W-:Y:S03]  /*64c0*/  UPRMT UR4, UR37, 0x654, UR4 ;  /* 0x0000065425047896 */ /* 0x000fe60008000004 */
[----:B------:R2:W1:Y:S04]  /*64d0*/  @P0 LDS.128 R144, [R224+UR43+0x1300] ;  /* 0x0013002be0900984 */ /* 0x0004680008000c00 */
[----:B------:R2:W1:Y:S04]  /*64e0*/  @P0 LDS.128 R160, [R219+0x300] ;  /* 0x00030000dba00984 */ /* 0x0004680000000c00 */
[----:B------:R2:W1:Y:S04]  /*64f0*/  @P0 LDS.128 R176, [R224+UR43+0x2300] ;  /* 0x0023002be0b00984 */ /* 0x0004680008000c00 */
[----:B------:R2:W1:Y:S01]  /*6500*/  @P0 LDS.128 R192, [R218+0x300] ;  /* 0x00030000dac00984 */ /* 0x0004620000000c00 */
[----:B------:R-:W-:Y:S01]  /*6510*/  @!PT LDS RZ, [RZ] ;  /* 0x00000000fffff984 */ /* 0x000fe20000000800 */
[----:B------:R-:W-:Y:S01]  /*6520*/  @!PT LDS RZ, [RZ] ;  /* 0x00000000fffff984 */ /* 0x000fe20000000800 */
[----:B------:R-:W-:Y:S01]  /*6530*/  @!PT LDS RZ, [RZ] ;  /* 0x00000000fffff984 */ /* 0x000fe20000000800 */
[----:B------:R-:W-:Y:S01]  /*6540*/  @!PT LDS RZ, [RZ] ;  /* 0x00000000fffff984 */ /* 0x000fe20000000800 */
[----:B------:R5:W-:Y:S06]  /*6550*/  MEMBAR.ALL.CTA ;  /* 0x0000000000007992 */ /* 0x000bec0000008000 */
[----:B-----5:R-:W5:Y:S02]  /*6560*/  FENCE.VIEW.ASYNC.S ;  /* 0x00000000000073c6 */ /* 0x020f640000000000 */
[----:B-----5:R-:W-:Y:S01]  /*6570*/  SYNCS.ARRIVE.TRANS64.RED.A1T0 RZ, [UR4], RZ ;  /* 0x000000ffffff79a7 */ /* 0x020fe20008100404 */
.L_x_110:
[----:B------:R-:W-:Y:S05]  /*6580*/  BSYNC B1 ;  /* 0x0000000000017941 */ /* 0x000fea0003800000 */
.L_x_109:
[----:B------:R-:W-:Y:S05]  /*6590*/  IMAD R108, R109, 0x60, R2 ;  /* 0x000000606d6c7824 */ /* 0x000fea00078e0202 */
[----:B-1----:R-:W-:Y:S04]  /*65a0*/  SHF.R.U32.HI R0, RZ, 0x15, R108 ;  /* 0x00000015ff007819 */ /* 0x002fe8000001166c */
[----:B------:R-:W-:Y:S01]  /*65b0*/  LOP3.LUT P0, RZ, R0, 0x3, R225, 0x48, !PT ;  /* 0x0000000300ff7812 */ /* 0x000fe200078048e1 */
[----:B------:R-:W-:Y:S01]  /*65c0*/  @!UPT UIADD3 URZ, UPT, UPT, URZ, URZ, URZ ;  /* 0x000000fffffff290 */ /* 0x000fe2000fffe0ff */
[----:B------:R-:W-:Y:S11]  /*65d0*/  @P4 BRA `(.L_x_114) ;  /* 0x0000000000084947 */ /* 0x000ff60003800000 */
[----:B------:R-:W1:Y:S02]  /*65e0*/  SYNCS.PHASECHK.TRANS64.TRYWAIT P1, [R16+URZ+0x200], R3 ;  /* 0x00020003100075a7 */ /* 0x000e6400080211ff */
[----:B-1----:R-:W-:Y:S05]  /*65f0*/  @!P1 BRA `(.L_x_115) ;  /* 0x0000003000489947 */ /* 0x002fea0003800000 */
.L_x_114:
[----:B------:R-:W-:Y:S05]  /*6600*/  @!P0 BRA `(.L_x_116) ;  /* 0x0000000000408947 */ /* 0x000fea0003800000 */
[----:B------:R-:W1:Y:S01]  /*6610*/  LDCU.64 UR8, c[0x4][0x70] ;  /* 0x01000e00ff0877ac */ /* 0x000e620008000a00 */
[----:B------:R-:W-:Y:S01]  /*6620*/  MOV R15, 0x0 ;  /* 0x00000000000f7802 */ /* 0x000fe20000000f00 */
[----:B------:R-:W-:Y:S02]  /*6630*/  HFMA2 R12, -RZ, RZ, 0, 5.9604644775390625e-08 ;  /* 0x00000001ff0c7431 */ /* 0x000fe400000001ff */
[----:B------:R-:W-:Y:S02]  /*6640*/  IMAD.MOV.U32 R8, RZ, RZ, 0x192 ;  /* 0x00000192ff087424 */ /* 0x000fe400078e00ff */
[----:B------:R-:W-:Y:S01]  /*6650*/  IMAD.MOV.U32 R13, RZ, RZ, RZ ;  /* 0x000000ffff0d7224 */ /* 0x000fe200078e00ff */
[----:B------:R-:W5:Y:S01]  /*6660*/  LDCU.64 UR6, c[0x4][0x78] ;  /* 0x01000f00ff0677ac */ /* 0x000f620008000a00 */
[----:B------:R-:W2:Y:S01]  /*6670*/  LDC.64 R14, c[0x4][R15] ;  /* 0x010000000f0e7b82 */ /* 0x000ea20000000a00 */
[----:B------:R-:W3:Y:S01]  /*6680*/  LDCU.64 UR4, c[0x4][0x10] ;  /* 0x01000200ff0477ac */ /* 0x000ee20008000a00 */
[----:B-1----:R-:W-:Y:S01]  /*6690*/  MOV R5, UR9 ;  /* 0x0000000900057c02 */ /* 0x002fe20008000f00 */
[----:B------:R-:W-:Y:S01]  /*66a0*/  IMAD.U32 R4, RZ, RZ, UR8 ;  /* 0x00000008ff047e24 */ /* 0x000fe2000f8e00ff */
[----:B-----5:R-:W-:Y:S01]  /*66b0*/  MOV R7, UR7 ;  /* 0x0000000700077c02 */ /* 0x020fe20008000f00 */
[----:B------:R-:W-:Y:S01]  /*66c0*/  IMAD.U32 R6, RZ, RZ, UR6 ;  /* 0x00000006ff067e24 */ /* 0x000fe2000f8e00ff */
[----:B---3--:R-:W-:Y:S01]  /*66d0*/  MOV R11, UR5 ;  /* 0x00000005000b7c02 */ /* 0x008fe20008000f00 */
[----:B------:R-:W-:Y:S02]  /*66e0*/  IMAD.U32 R10, RZ, RZ, UR4 ;  /* 0x00000004ff0a7e24 */ /* 0x000fe4000f8e00ff */
[----:B------:R-:W-:Y:S07]  /*66f0*/  LEPC R20, `(.L_x_116) ;  /* 0x000000001014794e */ /* 0x000fee0000000000 */
[----:B--2-4-:R-:W-:Y:S05]  /*6700*/  CALL.ABS.NOINC R14 ;  /* 0x000000000e007343 */ /* 0x014fea0003c00000 */
.L_x_116:
[----:B------:R-:W-:Y:S05]  /*6710*/  WARPSYNC.ALL ;  /* 0x0000000000007948 */ /* 0x000fea0003800000 */
[C---:B------:R-:W-:Y:S01]  /*6720*/  R2UR UR4, R108.reuse ;  /* 0x000000006c0472ca */ /* 0x040fe200000e0000 */
[----:B------:R-:W-:Y:S05]  /*6730*/  VIADD R0, R108, 0x20 ;  /* 0x000000206c007836 */ /* 0x000fea0000000000 */
[----:B------:R-:W-:Y:S04]  /*6740*/  SHF.R.U32.HI R0, RZ, 0x15, R0 ;  /* 0x00000015ff007819 */ /* 0x000fe80000011600 */
[----:B------:R-:W-:Y:S03]  /*6750*/  LOP3.LUT P0, RZ, R0, 0x3, R225, 0x48, !PT ;  /* 0x0000000300ff7812 */ /* 0x000fe600078048e1 */
[----:B------:R-:W1:Y:S10]  /*6760*/  LDTM.x32 R56, tmem[UR4] ;  /* 0x00000004003879ee */ /* 0x000e7400082c0000 */
[----:B-1----:R-:W-:Y:S05]  /*6770*/  @!P0 BRA `(.L_x_117) ;  /* 0x0000000000408947 */ /* 0x002fea0003800000 */
        /* <DEDUP_REMOVED lines=16> */
.L_x_117:
[----:B------:R-:W-:Y:S05]  /*6880*/  WARPSYNC.ALL ;  /* 0x0000000000007948 */ /* 0x000fea0003800000 */
[C---:B------:R-:W-:Y:S01]  /*6890*/  R2UR UR4, R108.reuse ;  /* 0x000000006c0472ca */ /* 0x040fe200000e0000 */
[----:B------:R-:W-:Y:S05]  /*68a0*/  VIADD R0, R108, 0x40 ;  /* 0x000000406c007836 */ /* 0x000fea0000000000 */
[----:B------:R-:W-:Y:S04]  /*68b0*/  SHF.R.U32.HI R0, RZ, 0x15, R0 ;  /* 0x00000015ff007819 */ /* 0x000fe80000011600 */
[----:B------:R-:W-:Y:S03]  /*68c0*/  LOP3.LUT P0, RZ, R0, 0x3, R225, 0x48, !PT ;  /* 0x0000000300ff7812 */ /* 0x000fe600078048e1 */
[----:B------:R-:W1:Y:S10]  /*68d0*/  LDTM.x32 R24, tmem[UR4+0x20] ;  /* 0x00002004001879ee */ /* 0x000e7400082c0000 */
        /* <DEDUP_REMOVED lines=17> */
.L_x_118:
[----:B------:R-:W-:Y:S01]  /*69f0*/  LOP3.LUT P0, RZ, R223, 0x60, RZ, 0xc0, !PT ;  /* 0x00000060dfff7812 */ /* 0x000fe2000780c0ff */
[----:B------:R-:W-:Y:S05]  /*6a00*/  WARPSYNC.ALL ;  /* 0x0000000000007948 */ /* 0x000fea0003800000 */
[----:B----4-:R-:W-:Y:S01]  /*6a10*/  F2FP.F16.E4M3.UNPACK_B R118, R120 ;  /* 0x00000078ff76723e */ /* 0x010fe200020006ff */
[C---:B---3--:R-:W-:Y:S01]  /*6a20*/  FMUL R88, R106.reuse, R26 ;  /* 0x0000001a6a587220 */ /* 0x048fe20000400000 */
[----:B------:R-:W-:Y:S01]  /*6a30*/  F2FP.F16.E4M3.UNPACK_B R117, R120.H1 ;  /* 0x00000078ff75723e */ /* 0x000fe200030006ff */
[----:B------:R-:W-:Y:S01]  /*6a40*/  FMUL R89, R106, R27 ;  /* 0x0000001b6a597220 */ /* 0x000fe20000400000 */
[-C--:B------:R-:W-:Y:S01]  /*6a50*/  F2FP.F16.E4M3.UNPACK_B R115, R121.reuse ;  /* 0x00000079ff73723e */ /* 0x080fe200020006ff */
[--C-:B------:R-:W-:Y:S01]  /*6a60*/  HADD2.F32 R4, -RZ, R118.reuse.H0_H0 ;  /* 0x20000076ff047230 */ /* 0x100fe20000004100 */
[----:B------:R-:W-:Y:S01]  /*6a70*/  F2FP.F16.E4M3.UNPACK_B R113, R121.H1 ;  /* 0x00000079ff71723e */ /* 0x000fe200030006ff */
[----:B------:R-:W-:Y:S01]  /*6a80*/  HADD2.F32 R6, -RZ, R118.H1_H1 ;  /* 0x30000076ff067230 */ /* 0x000fe20000004100 */
[----:B------:R-:W-:Y:S01]  /*6a90*/  R2UR UR5, R16 ;  /* 0x00000000100572ca */ /* 0x000fe200000e0000 */
[--C-:B------:R-:W-:Y:S01]  /*6aa0*/  HADD2.F32 R5, -RZ, R117.reuse.H0_H0 ;  /* 0x20000075ff057230 */ /* 0x100fe20000004100 */
[----:B------:R-:W-:Y:S01]  /*6ab0*/  R2UR UR4, R108 ;  /* 0x000000006c0472ca */ /* 0x000fe200000e0000 */
[----:B------:R-:W-:Y:S02]  /*6ac0*/  HADD2.F32 R8, -RZ, R117.H1_H1 ;  /* 0x30000075ff087230 */ /* 0x000fe40000004100 */
[C---:B------:R-:W-:Y:S01]  /*6ad0*/  FMUL R90, R106.reuse, R28 ;  /* 0x0000001c6a5a7220 */ /* 0x040fe20000400000 */
[--C-:B------:R-:W-:Y:S02]  /*6ae0*/  HADD2.F32 R7, -RZ, R115.reuse.H0_H0 ;  /* 0x20000073ff077230 */ /* 0x100fe40000004100 */
[C---:B------:R-:W-:Y:S01]  /*6af0*/  FMUL R91, R106.reuse, R29 ;  /* 0x0000001d6a5b7220 */ /* 0x040fe20000400000 */
[----:B------:R-:W-:Y:S02]  /*6b00*/  HADD2.F32 R10, -RZ, R115.H1_H1 ;  /* 0x30000073ff0a7230 */ /* 0x000fe40000004100 */
[C---:B------:R-:W-:Y:S01]  /*6b10*/  FMUL R92, R106.reuse, R30 ;  /* 0x0000001e6a5c7220 */ /* 0x040fe20000400000 */
[--C-:B------:R-:W-:Y:S02]  /*6b20*/  HADD2.F32 R9, -RZ, R113.reuse.H0_H0 ;  /* 0x20000071ff097230 */ /* 0x100fe40000004100 */
[C---:B------:R-:W-:Y:S01]  /*6b30*/  FMUL R93, R106.reuse, R31 ;  /* 0x0000001f6a5d7220 */ /* 0x040fe20000400000 */
[----:B------:R-:W-:Y:S02]  /*6b40*/  HADD2.F32 R12, -RZ, R113.H1_H1 ;  /* 0x30000071ff0c7230 */ /* 0x000fe40000004100 */
[C---:B------:R-:W-:Y:S01]  /*6b50*/  FMUL R94, R106.reuse, R32 ;  /* 0x000000206a5e7220 */ /* 0x040fe20000400000 */
[----:B------:R-:W-:Y:S01]  /*6b60*/  F2FP.F16.E4M3.UNPACK_B R110, R122 ;  /* 0x0000007aff6e723e */ /* 0x000fe200020006ff */
[C---:B------:R-:W-:Y:S01]  /*6b70*/  FMUL R95, R106.reuse, R33 ;  /* 0x000000216a5f7220 */ /* 0x040fe20000400000 */
[C---:B------:R-:W-:Y:S01]  /*6b80*/  FMUL R96, R106.reuse, R34 ;  /* 0x000000226a607220 */ /* 0x040fe20000400000 */
[----:B------:R-:W-:Y:S01]  /*6b90*/  F2FP.F16.E4M3.UNPACK_B R112, R122.H1 ;  /* 0x0000007aff70723e */ /* 0x000fe200030006ff */
[C---:B------:R-:W-:Y:S01]  /*6ba0*/  FMUL R97, R106.reuse, R35 ;  /* 0x000000236a617220 */ /* 0x040fe20000400000 */
[C---:B------:R-:W-:Y:S01]  /*6bb0*/  FMUL R56, R106.reuse, R56 ;  /* 0x000000386a387220 */ /* 0x040fe20000400000 */
[----:B------:R-:W-:Y:S01]  /*6bc0*/  F2FP.F16.E4M3.UNPACK_B R114, R123 ;  /* 0x0000007bff72723e */ /* 0x000fe200020006ff */
[C---:B------:R-:W-:Y:S01]  /*6bd0*/  FMUL R57, R106.reuse, R57 ;  /* 0x000000396a397220 */ /* 0x040fe20000400000 */
[C---:B------:R-:W-:Y:S01]  /*6be0*/  FMUL R58, R106.reuse, R58 ;  /* 0x0000003a6a3a7220 */ /* 0x040fe20000400000 */
[----:B------:R-:W-:Y:S01]  /*6bf0*/  F2FP.F16.E4M3.UNPACK_B R116, R123.H1 ;  /* 0x0000007bff74723e */ /* 0x000fe200030006ff */
[C---:B------:R-:W-:Y:S01]  /*6c00*/  FFMA R56, R111.reuse, R4, R56 ;  /* 0x000000046f387223 */ /* 0x040fe20000000038 */
[C---:B------:R-:W-:Y:S01]  /*6c10*/  FFMA R57, R111.reuse, R6, R57 ;  /* 0x000000066f397223 */ /* 0x040fe20000000039 */
[-C--:B------:R-:W-:Y:S01]  /*6c20*/  F2FP.F16.E4M3.UNPACK_B R120, R128.reuse ;  /* 0x00000080ff78723e */ /* 0x080fe200020006ff */
[C---:B------:R-:W-:Y:S01]  /*6c30*/  FFMA R58, R111.reuse, R5, R58 ;  /* 0x000000056f3a7223 */ /* 0x040fe2000000003a */
[C---:B------:R-:W-:Y:S01]  /*6c40*/  FMUL R59, R106.reuse, R59 ;  /* 0x0000003b6a3b7220 */ /* 0x040fe20000400000 */
[----:B------:R-:W-:Y:S01]  /*6c50*/  F2FP.F16.E4M3.UNPACK_B R122, R128.H1 ;  /* 0x00000080ff7a723e */ /* 0x000fe200030006ff */
[--C-:B------:R-:W-:Y:S02]  /*6c60*/  HADD2.F32 R113, -RZ, R110.reuse.H0_H0 ;  /* 0x2000006eff717230 */ /* 0x100fe40000004100 */
[C---:B------:R-:W-:Y:S01]  /*6c70*/  FMUL R60, R106.reuse, R60 ;  /* 0x0000003c6a3c7220 */ /* 0x040fe20000400000 */
[C---:B------:R-:W-:Y:S01]  /*6c80*/  FFMA R59, R111.reuse, R8, R59 ;  /* 0x000000086f3b7223 */ /* 0x040fe2000000003b */
[----:B------:R-:W-:Y:S01]  /*6c90*/  F2FP.F16.E4M3.UNPACK_B R124, R129 ;  /* 0x00000081ff7c723e */ /* 0x000fe200020006ff */
[----:B------:R-:W-:Y:S02]  /*6ca0*/  HADD2.F32 R110, -RZ, R110.H1_H1 ;  /* 0x3000006eff6e7230 */ /* 0x000fe40000004100 */
[C---:B------:R-:W-:Y:S01]  /*6cb0*/  FFMA R60, R111.reuse, R7, R60 ;  /* 0x000000076f3c7223 */ /* 0x040fe2000000003c */
[C---:B------:R-:W-:Y:S01]  /*6cc0*/  FMUL R61, R106.reuse, R61 ;  /* 0x0000003d6a3d7220 */ /* 0x040fe20000400000 */
[----:B------:R-:W-:Y:S01]  /*6cd0*/  F2FP.F16.E4M3.UNPACK_B R126, R129.H1 ;  /* 0x00000081ff7e723e */ /* 0x000fe200030006ff */
[--C-:B------:R-:W-:Y:S02]  /*6ce0*/  HADD2.F32 R115, -RZ, R112.reuse.H0_H0 ;  /* 0x20000070ff737230 */ /* 0x100fe40000004100 */
[C---:B------:R-:W-:Y:S01]  /*6cf0*/  FMUL R62, R106.reuse, R62 ;  /* 0x0000003e6a3e7220 */ /* 0x040fe20000400000 */
[C---:B------:R-:W-:Y:S01]  /*6d00*/  FFMA R61, R111.reuse, R10, R61 ;  /* 0x0000000a6f3d7223 */ /* 0x040fe2000000003d */
[-C--:B------:R-:W-:Y:S01]  /*6d10*/  F2FP.F16.E4M3.UNPACK_B R128, R130.reuse ;  /* 0x00000082ff80723e */ /* 0x080fe200020006ff */
[----:B------:R-:W-:Y:S02]  /*6d20*/  HADD2.F32 R112, -RZ, R112.H1_H1 ;  /* 0x30000070ff707230 */ /* 0x000fe40000004100 */
[C---:B------:R-:W-:Y:S01]  /*6d30*/  FFMA R62, R111.reuse, R9, R62 ;  /* 0x000000096f3e7223 */ /* 0x040fe2000000003e */
[C---:B------:R-:W-:Y:S01]  /*6d40*/  FMUL R63, R106.reuse, R63 ;  /* 0x0000003f6a3f7220 */ /* 0x040fe20000400000 */
[----:B------:R-:W-:Y:S01]  /*6d50*/  F2FP.F16.E4M3.UNPACK_B R130, R130.H1 ;  /* 0x00000082ff82723e */ /* 0x000fe200030006ff */
[--C-:B------:R-:W-:Y:S01]  /*6d60*/  HADD2.F32 R117, -RZ, R114.reuse.H0_H0 ;  /* 0x20000072ff757230 */ /* 0x100fe20000004100 */
[----:B------:R-:W-:Y:S01]  /*6d70*/  UIADD3 UR5, UPT, UPT, UR5, 0x220, URZ ;  /* 0x0000022005057890 */ /* 0x000fe2000fffe0ff */
[----:B------:R-:W-:Y:S01]  /*6d80*/  FFMA R63, R111, R12, R63 ;  /* 0x0000000c6f3f7223 */ /* 0x000fe2000000003f */
[----:B------:R-:W-:Y:S01]  /*6d90*/  F2FP.SATFINITE.E4M3.F32.PACK_AB_MERGE_C R208, R59, R58, RZ ;  /* 0x0000003a3bd0723e */ /* 0x000fe200048070ff */
[C---:B------:R-:W-:Y:S01]  /*6da0*/  FMUL R0, R106.reuse, R72 ;  /* 0x000000486a007220 */ /* 0x040fe20000400000 */
[----:B------:R-:W-:Y:S01]  /*6db0*/  HADD2.F32 R114, -RZ, R114.H1_H1 ;  /* 0x30000072ff727230 */ /* 0x000fe20000004100 */
[----:B------:R-:W-:Y:S01]  /*6dc0*/  UPRMT UR5, UR37, 0x654, UR5 ;  /* 0x0000065425057896 */ /* 0x000fe20008000005 */
[----:B------:R-:W-:Y:S01]  /*6dd0*/  F2FP.SATFINITE.E4M3.F32.PACK_AB_MERGE_C R208, R57, R56, R208 ;  /* 0x0000003839d0723e */ /* 0x000fe200048070d0 */
[C---:B------:R-:W-:Y:S01]  /*6de0*/  FMUL R3, R106.reuse, R73 ;  /* 0x000000496a037220 */ /* 0x040fe20000400000 */
[----:B------:R-:W-:Y:S01]  /*6df0*/  F2FP.SATFINITE.E4M3.F32.PACK_AB_MERGE_C R209, R63, R62, RZ ;  /* 0x0000003e3fd1723e */ /* 0x000fe200048070ff */
[C---:B------:R-:W-:Y:S01]  /*6e00*/  FMUL R72, R106.reuse, R76 ;  /* 0x0000004c6a487220 */ /* 0x040fe20000400000 */
[--C-:B------:R-:W-:Y:S02]  /*6e10*/  HADD2.F32 R119, -RZ, R116.reuse.H0_H0 ;  /* 0x20000074ff777230 */ /* 0x100fe40000004100 */
[C---:B------:R-:W-:Y:S01]  /*6e20*/  FMUL R73, R106.reuse, R77 ;  /* 0x0000004d6a497220 */ /* 0x040fe20000400000 */
[----:B------:R-:W-:Y:S01]  /*6e30*/  F2FP.SATFINITE.E4M3.F32.PACK_AB_MERGE_C R209, R61, R60, R209 ;  /* 0x0000003c3dd1723e */ /* 0x000fe200048070d1 */
[C---:B------:R-:W-:Y:S01]  /*6e40*/  FMUL R76, R106.reuse, R80 ;  /* 0x000000506a4c7220 */ /* 0x040fe20000400000 */
[----:B------:R-:W-:Y:S02]  /*6e50*/  HADD2.F32 R116, -RZ, R116.H1_H1 ;  /* 0x30000074ff747230 */ /* 0x000fe40000004100 */
[C---:B------:R-:W-:Y:S01]  /*6e60*/  FMUL R80, R106.reuse, R84 ;  /* 0x000000546a507220 */ /* 0x040fe20000400000 */
[C---:B------:R-:W-:Y:S01]  /*6e70*/  FMUL R84, R106.reuse, R24 ;  /* 0x000000186a547220 */ /* 0x040fe20000400000 */
[--C-:B------:R-:W-:Y:S02]  /*6e80*/  HADD2.F32 R118, -RZ, R120.reuse.H0_H0 ;  /* 0x20000078ff767230 */ /* 0x100fe40000004100 */
[C---:B------:R-:W-:Y:S01]  /*6e90*/  FMUL R77, R106.reuse, R81 ;  /* 0x000000516a4d7220 */ /* 0x040fe20000400000 */
[C---:B------:R-:W-:Y:S01]  /*6ea0*/  FMUL R81, R106.reuse, R85 ;  /* 0x000000556a517220 */ /* 0x040fe20000400000 */
[----:B------:R-:W-:Y:S01]  /*6eb0*/  F2FP.F16.E4M3.UNPACK_B R132, R131 ;  /* 0x00000083ff84723e */ /* 0x000fe200020006ff */
[----:B------:R-:W-:Y:S02]  /*6ec0*/  HADD2.F32 R120, -RZ, R120.H1_H1 ;  /* 0x30000078ff787230 */ /* 0x000fe40000004100 */
[C---:B------:R-:W-:Y:S01]  /*6ed0*/  FMUL R85, R106.reuse, R25 ;  /* 0x000000196a557220 */ /* 0x040fe20000400000 */
[C---:B------:R-:W-:Y:S01]  /*6ee0*/  FMUL R64, R106.reuse, R64 ;  /* 0x000000406a407220 */ /* 0x040fe20000400000 */
[----:B------:R-:W-:Y:S01]  /*6ef0*/  F2FP.F16.E4M3.UNPACK_B R134, R131.H1 ;  /* 0x00000083ff86723e */ /* 0x000fe200030006ff */
[--C-:B------:R-:W-:Y:S01]  /*6f00*/  HADD2.F32 R121, -RZ, R122.reuse.H0_H0 ;  /* 0x2000007aff797230 */ /* 0x100fe20000004100 */
[----:B------:R-:W1:Y:S01]  /*6f10*/  LDTM.x32 R4, tmem[UR4+0x40] ;  /* 0x00004004000479ee */ /* 0x000e6200082c0000 */
[----:B------:R-:W-:Y:S01]  /*6f20*/  NOP ;  /* 0x0000000000007918 */ /* 0x000fe20000000000 */
[----:B-1----:R-:W-:Y:S01]  /*6f30*/  SYNCS.ARRIVE.TRANS64.RED.A1T0 RZ, [UR5], RZ ;  /* 0x000000ffffff79a7 */ /* 0x002fe20008100405 */
[C---:B------:R-:W-:Y:S01]  /*6f40*/  FFMA R64, R111.reuse, R113, R64 ;  /* 0x000000716f407223 */ /* 0x040fe20000000040 */
[C---:B------:R-:W-:Y:S01]  /*6f50*/  FMUL R65, R106.reuse, R65 ;  /* 0x000000416a417220 */ /* 0x040fe20000400000 */
[----:B------:R-:W-:Y:S01]  /*6f60*/  F2FP.F16.E4M3.UNPACK_B R136, R144 ;  /* 0x00000090ff88723e */ /* 0x000fe200020006ff */
[----:B------:R-:W-:Y:S02]  /*6f70*/  HADD2.F32 R122, -RZ, R122.H1_H1 ;  /* 0x3000007aff7a7230 */ /* 0x000fe40000004100 */
[C---:B------:R-:W-:Y:S01]  /*6f80*/  FMUL R68, R106.reuse, R68 ;  /* 0x000000446a447220 */ /* 0x040fe20000400000 */
[C---:B------:R-:W-:Y:S01]  /*6f90*/  FFMA R65, R111.reuse, R110, R65 ;  /* 0x0000006e6f417223 */ /* 0x040fe20000000041 */
[----:B------:R-:W-:Y:S01]  /*6fa0*/  F2FP.F16.E4M3.UNPACK_B R138, R144.H1 ;  /* 0x00000090ff8a723e */ /* 0x000fe200030006ff */
[--C-:B------:R-:W-:Y:S02]  /*6fb0*/  HADD2.F32 R123, -RZ, R124.reuse.H0_H0 ;  /* 0x2000007cff7b7230 */ /* 0x100fe40000004100 */
[C---:B------:R-:W-:Y:S01]  /*6fc0*/  FMUL R69, R106.reuse, R69 ;  /* 0x000000456a457220 */ /* 0x040fe20000400000 */
[----:B------:R-:W-:Y:S02]  /*6fd0*/  HADD2.F32 R124, -RZ, R124.H1_H1 ;  /* 0x3000007cff7c7230 */ /* 0x000fe40000004100 */
[C---:B------:R-:W-:Y:S01]  /*6fe0*/  FMUL R87, R106.reuse, R87 ;  /* 0x000000576a577220 */ /* 0x040fe20000400000 */
[----:B------:R-:W-:Y:S01]  /*6ff0*/  F2FP.F16.E4M3.UNPACK_B R140, R145 ;  /* 0x00000091ff8c723e */ /* 0x000fe200020006ff */
[--C-:B------:R-:W-:Y:S02]  /*7000*/  HADD2.F32 R127, -RZ, R128.reuse.H0_H0 ;  /* 0x20000080ff7f7230 */ /* 0x100fe40000004100 */
[C---:B------:R-:W-:Y:S01]  /*7010*/  FMUL R36, R106.reuse, R36 ;  /* 0x000000246a247220 */ /* 0x040fe20000400000 */
[----:B------:R-:W-:Y:S02]  /*7020*/  HADD2.F32 R128, -RZ, R128.H1_H1 ;  /* 0x30000080ff807230 */ /* 0x000fe40000004100 */
[C---:B------:R-:W-:Y:S01]  /*7030*/  FMUL R37, R106.reuse, R37 ;  /* 0x000000256a257220 */ /* 0x040fe20000400000 */
        /* <DEDUP_REMOVED lines=30> */
[--C-:B------:R-:W-:Y:S02]  /*7220*/  HADD2.F32 R151, -RZ, R152.reuse.H0_H0 ;  /* 0x20000098ff977230 */ /* 0x100fe40000004100 */
[C---:B------:R-:W-:Y:S01]  /*7230*/  FMUL R13, R106.reuse, R13 ;  /* 0x0000000d6a0d7220 */ /* 0x040fe20000400000 */
[----:B------:R-:W-:Y:S01]  /*7240*/  F2FP.F16.E4M3.UNPACK_B R156, R161 ;  /* 0x000000a1ff9c723e */ /* 0x000fe200020006ff */
[----:B------:R-:W-:Y:S02]  /*7250*/  HADD2.F32 R152, -RZ, R152.H1_H1 ;  /* 0x30000098ff987230 */ /* 0x000fe40000004100 */
[C---:B------:R-:W-:Y:S01]  /*7260*/  FMUL R16, R106.reuse, R16 ;  /* 0x000000106a107220 */ /* 0x040fe20000400000 */
        /* <DEDUP_REMOVED lines=26> */
[C---:B------:R-:W-:Y:S01]  /*7410*/  FFMA R66, R111.reuse, R115, R66 ;  /* 0x000000736f427223 */ /* 0x040fe20000000042 */
[C---:B------:R-:W-:Y:S01]  /*7420*/  FFMA R67, R111.reuse, R112, R67 ;  /* 0x000000706f437223 */ /* 0x040fe20000000043 */
[----:B------:R-:W-:Y:S01]  /*7430*/  F2FP.F16.E4M3.UNPACK_B R172, R177 ;  /* 0x000000b1ffac723e */ /* 0x000fe200020006ff */
[C---:B------:R-:W-:Y:S01]  /*7440*/  FFMA R68, R111.reuse, R117, R68 ;  /* 0x000000756f447223 */ /* 0x040fe20000000044 */
[C---:B------:R-:W-:Y:S01]  /*7450*/  FFMA R69, R111.reuse, R114, R69 ;  /* 0x000000726f457223 */ /* 0x040fe20000000045 */
[----:B------:R-:W-:Y:S01]  /*7460*/  F2FP.F16.E4M3.UNPACK_B R174, R177.H1 ;  /* 0x000000b1ffae723e */ /* 0x000fe200030006ff */
[----:B------:R-:W-:Y:S01]  /*7470*/  FFMA R70, R111, R119, R70 ;  /* 0x000000776f467223 */ /* 0x000fe20000000046 */
[----:B------:R-:W-:Y:S01]  /*7480*/  F2FP.SATFINITE.E4M3.F32.PACK_AB_MERGE_C R210, R67, R66, RZ ;  /* 0x0000004243d2723e */ /* 0x000fe200048070ff */
[--C-:B------:R-:W-:Y:S02]  /*7490*/  HADD2.F32 R167, -RZ, R168.reuse.H0_H0 ;  /* 0x200000a8ffa77230 */ /* 0x100fe40000004100 */
[C---:B------:R-:W-:Y:S01]  /*74a0*/  FMUL R71, R106.reuse, R71 ;  /* 0x000000476a477220 */ /* 0x040fe20000400000 */
[----:B------:R-:W-:Y:S01]  /*74b0*/  HADD2.F32 R168, -RZ, R168.H1_H1 ;  /* 0x300000a8ffa87230 */ /* 0x000fe20000004100 */
[----:B------:R-:W-:Y:S01]  /*74c0*/  F2FP.SATFINITE.E4M3.F32.PACK_AB_MERGE_C R210, R65, R64, R210 ;  /* 0x0000004041d2723e */ /* 0x000fe200048070d2 */
[--C-:B------:R-:W-:Y:S02]  /*74d0*/  HADD2.F32 R171, -RZ, R172.reuse.H0_H0 ;  /* 0x200000acffab7230 */ /* 0x100fe40000004100 */
[C---:B------:R-:W-:Y:S01]  /*74e0*/  FFMA R71, R111.reuse, R116, R71 ;  /* 0x000000746f477223 */ /* 0x040fe20000000047 */
[C---:B------:R-:W-:Y:S01]  /*74f0*/  FFMA R0, R111.reuse, R118, R0 ;  /* 0x000000766f007223 */ /* 0x040fe20000000000 */
[----:B------:R-:W-:Y:S01]  /*7500*/  FFMA R3, R111, R120, R3 ;  /* 0x000000786f037223 */ /* 0x000fe20000000003 */
[----:B------:R-:W-:Y:S02]  /*7510*/  HADD2.F32 R172, -RZ, R172.H1_H1 ;  /* 0x300000acffac7230 */ /* 0x000fe40000004100 */
[C---:B------:R-:W-:Y:S01]  /*7520*/  FMUL R74, R106.reuse, R74 ;  /* 0x0000004a6a4a7220 */ /* 0x040fe20000400000 */
[----:B------:R-:W-:Y:S01]  /*7530*/  F2FP.SATFINITE.E4M3.F32.PACK_AB_MERGE_C R70, R71, R70, RZ ;  /* 0x000000464746723e */ /* 0x000fe200048070ff */
[C---:B------:R-:W-:Y:S01]  /*7540*/  FMUL R75, R106.reuse, R75 ;  /* 0x0000004b6a4b7220 */ /* 0x040fe20000400000 */
[--C-:B------:R-:W-:Y:S02]  /*7550*/  HADD2.F32 R125, -RZ, R126.reuse.H0_H0 ;  /* 0x2000007eff7d7230 */ /* 0x100fe40000004100 */
[----:B------:R-:W-:Y:S01]  /*7560*/  FFMA R74, R111, R121, R74 ;  /* 0x000000796f4a7223 */ /* 0x000fe2000000004a */
[----:B------:R-:W-:Y:S01]  /*7570*/  F2FP.SATFINITE.E4M3.F32.PACK_AB_MERGE_C R211, R69, R68, R70 ;  /* 0x0000004445d3723e */ /* 0x000fe20004807046 */
[C---:B------:R-:W-:Y:S01]  /*7580*/  FFMA R75, R111.reuse, R122, R75 ;  /* 0x0000007a6f4b7223 */ /* 0x040fe2000000004b */
[C---:B------:R-:W-:Y:S01]  /*7590*/  FFMA R72, R111.reuse, R123, R72 ;  /* 0x0000007b6f487223 */ /* 0x040fe20000000048 */
[----:B------:R-:W-:Y:S01]  /*75a0*/  F2FP.F16.E4M3.UNPACK_B R176, R178 ;  /* 0x000000b2ffb0723e */ /* 0x000fe200020006ff */
[----:B------:R-:W-:Y:S01]  /*75b0*/  FFMA R73, R111, R124, R73 ;  /* 0x0000007c6f497223 */ /* 0x000fe20000000049 */
[----:B------:R1:W-:Y:S01]  /*75c0*/  STS.128 [R224+UR43+0x3300], R208 ;  /* 0x003300d0e0007988 */ /* 0x0003e20008000c2b */
[----:B------:R-:W-:Y:S01]  /*75d0*/  F2FP.SATFINITE.E4M3.F32.PACK_AB_MERGE_C R74, R75, R74, RZ ;  /* 0x0000004a4b4a723e */ /* 0x000fe200048070ff */
[C---:B------:R-:W-:Y:S01]  /*75e0*/  FMUL R78, R106.reuse, R78 ;  /* 0x0000004e6a4e7220 */ /* 0x040fe20000400000 */
[----:B------:R-:W-:Y:S02]  /*75f0*/  HADD2.F32 R126, -RZ, R126.H1_H1 ;  /* 0x3000007eff7e7230 */ /* 0x000fe40000004100 */
[C---:B------:R-:W-:Y:S01]  /*7600*/  FMUL R79, R106.reuse, R79 ;  /* 0x0000004f6a4f7220 */ /* 0x040fe20000400000 */
[----:B------:R-:W-:Y:S02]  /*7610*/  HADD2.F32 R129, -RZ, R130.H0_H0 ;  /* 0x20000082ff817230 */ /* 0x000fe40000004100 */
[C---:B------:R-:W-:Y:S01]  /*7620*/  FFMA R78, R111.reuse, R125, R78 ;  /* 0x0000007d6f4e7223 */ /* 0x040fe2000000004e */
[----:B------:R-:W-:Y:S01]  /*7630*/  F2FP.F16.E4M3.UNPACK_B R178, R178.H1 ;  /* 0x000000b2ffb2723e */ /* 0x000fe200030006ff */
[C---:B------:R-:W-:Y:S01]  /*7640*/  FFMA R79, R111.reuse, R126, R79 ;  /* 0x0000007e6f4f7223 */ /* 0x040fe2000000004f */
[C---:B------:R-:W-:Y:S01]  /*7650*/  FFMA R76, R111.reuse, R127, R76 ;  /* 0x0000007f6f4c7223 */ /* 0x040fe2000000004c */
[----:B------:R-:W-:Y:S01]  /*7660*/  F2FP.F16.E4M3.UNPACK_B R180, R179 ;  /* 0x000000b3ffb4723e */ /* 0x000fe200020006ff */
[----:B------:R-:W-:Y:S01]  /*7670*/  FFMA R77, R111, R128, R77 ;  /* 0x000000806f4d7223 */ /* 0x000fe2000000004d */
[--C-:B------:R-:W-:Y:S01]  /*7680*/  HADD2.F32 R175, -RZ, R176.reuse.H0_H0 ;  /* 0x200000b0ffaf7230 */ /* 0x100fe20000004100 */
[----:B------:R-:W-:Y:S01]  /*7690*/  F2FP.SATFINITE.E4M3.F32.PACK_AB_MERGE_C R78, R79, R78, RZ ;  /* 0x0000004e4f4e723e */ /* 0x000fe200048070ff */
[----:B------:R-:W-:Y:S02]  /*76a0*/  HADD2.F32 R176, -RZ, R176.H1_H1 ;  /* 0x300000b0ffb07230 */ /* 0x000fe40000004100 */
[C---:B------:R-:W-:Y:S01]  /*76b0*/  FMUL R82, R106.reuse, R82 ;  /* 0x000000526a527220 */ /* 0x040fe20000400000 */
[----:B------:R-:W-:Y:S02]  /*76c0*/  HADD2.F32 R130, -RZ, R130.H1_H1 ;  /* 0x30000082ff827230 */ /* 0x000fe40000004100 */
[C---:B------:R-:W-:Y:S01]  /*76d0*/  FMUL R83, R106.reuse, R83 ;  /* 0x000000536a537220 */ /* 0x040fe20000400000 */
[--C-:B------:R-:W-:Y:S02]  /*76e0*/  HADD2.F32 R133, -RZ, R134.reuse.H0_H0 ;  /* 0x20000086ff857230 */ /* 0x100fe40000004100 */
[C---:B------:R-:W-:Y:S01]  /*76f0*/  FFMA R82, R111.reuse, R129, R82 ;  /* 0x000000816f527223 */ /* 0x040fe20000000052 */
[----:B------:R-:W-:Y:S01]  /*7700*/  F2FP.F16.E4M3.UNPACK_B R182, R179.H1 ;  /* 0x000000b3ffb6723e */ /* 0x000fe200030006ff */
[----:B------:R-:W-:Y:S02]  /*7710*/  HADD2.F32 R134, -RZ, R134.H1_H1 ;  /* 0x30000086ff867230 */ /* 0x000fe40000004100 */
        /* <DEDUP_REMOVED lines=8> */
[----:B------:R-:W-:Y:S01]  /*77a0*/  HADD2.F32 R137, -RZ, R138.H0_H0 ;  /* 0x2000008aff897230 */ /* 0x000fe20000004100 */
[----:B-1----:R-:W-:Y:S01]  /*77b0*/  F2FP.SATFINITE.E4M3.F32.PACK_AB_MERGE_C R208, R3, R0, R74 ;  /* 0x0000000003d0723e */ /* 0x002fe2000480704a */
[----:B------:R-:W-:Y:S01]  /*77c0*/  HADD2.F32 R183, -RZ, R184.H0_H0 ;  /* 0x200000b8ffb77230 */ /* 0x000fe20000004100 */
[----:B------:R-:W-:Y:S01]  /*77d0*/  F2FP.SATFINITE.E4M3.F32.PACK_AB_MERGE_C R209, R73, R72, R78 ;  /* 0x0000004849d1723e */ /* 0x000fe2000480704e */
[----:B------:R-:W-:Y:S01]  /*77e0*/  FFMA R86, R111, R133, R86 ;  /* 0x000000856f567223 */ /* 0x000fe20000000056 */
[----:B------:R-:W-:Y:S01]  /*77f0*/  HADD2.F32 R138, -RZ, R138.H1_H1 ;  /* 0x3000008aff8a7230 */ /* 0x000fe20000004100 */
[----:B------:R-:W-:Y:S01]  /*7800*/  F2FP.SATFINITE.E4M3.F32.PACK_AB_MERGE_C R210, R77, R76, R82 ;  /* 0x0000004c4dd2723e */ /* 0x000fe20004807052 */
[C---:B------:R-:W-:Y:S01]  /*7810*/  FFMA R87, R111.reuse, R134, R87 ;  /* 0x000000866f577223 */ /* 0x040fe20000000057 */
[C---:B------:R-:W-:Y:S01]  /*7820*/  FFMA R84, R111.reuse, R135, R84 ;  /* 0x000000876f547223 */ /* 0x040fe20000000054 */
[C---:B------:R-:W-:Y:S01]  /*7830*/  FFMA R85, R111.reuse, R136, R85 ;  /* 0x000000886f557223 */ /* 0x040fe20000000055 */
[--C-:B------:R-:W-:Y:S02]  /*7840*/  HADD2.F32 R141, -RZ, R142.reuse.H0_H0 ;  /* 0x2000008eff8d7230 */ /* 0x100fe40000004100 */
[----:B------:R-:W-:Y:S01]  /*7850*/  FFMA R88, R111, R137, R88 ;  /* 0x000000896f587223 */ /* 0x000fe20000000058 */
[----:B------:R-:W-:Y:S01]  /*7860*/  HADD2.F32 R142, -RZ, R142.H1_H1 ;  /* 0x3000008eff8e7230 */ /* 0x000fe20000004100 */
[----:B------:R-:W-:Y:S01]  /*7870*/  F2FP.SATFINITE.E4M3.F32.PACK_AB_MERGE_C R86, R87, R86, RZ ;  /* 0x000000565756723e */ /* 0x000fe200048070ff */
[C---:B------:R-:W-:Y:S01]  /*7880*/  FFMA R89, R111.reuse, R138, R89 ;  /* 0x0000008a6f597223 */ /* 0x040fe20000000059 */
[C---:B------:R-:W-:Y:S01]  /*7890*/  FFMA R90, R111.reuse, R139, R90 ;  /* 0x0000008b6f5a7223 */ /* 0x040fe2000000005a */
[----:B------:R-:W-:Y:S01]  /*78a0*/  FFMA R91, R111, R140, R91 ;  /* 0x0000008c6f5b7223 */ /* 0x000fe2000000005b */
[--C-:B------:R-:W-:Y:S01]  /*78b0*/  HADD2.F32 R145, -RZ, R146.reuse.H0_H0 ;  /* 0x20000092ff917230 */ /* 0x100fe20000004100 */
[----:B------:R-:W-:Y:S01]  /*78c0*/  F2FP.SATFINITE.E4M3.F32.PACK_AB_MERGE_C R211, R81, R80, R86 ;  /* 0x0000005051d3723e */ /* 0x000fe20004807056 */
[----:B------:R-:W-:Y:S01]  /*78d0*/  FFMA R92, R111, R141, R92 ;  /* 0x0000008d6f5c7223 */ /* 0x000fe2000000005c */
[----:B------:R-:W-:Y:S01]  /*78e0*/  HADD2.F32 R146, -RZ, R146.H1_H1 ;  /* 0x30000092ff927230 */ /* 0x000fe20000004100 */
[----:B------:R-:W-:Y:S01]  /*78f0*/  F2FP.SATFINITE.E4M3.F32.PACK_AB_MERGE_C R88, R89, R88, RZ ;  /* 0x000000585958723e */ /* 0x000fe200048070ff */
[C---:B------:R-:W-:Y:S01]  /*7900*/  FFMA R93, R111.reuse, R142, R93 ;  /* 0x0000008e6f5d7223 */ /* 0x040fe2000000005d */
[----:B------:R1:W-:Y:S01]  /*7910*/  STS.128 [R220+0x3300], R208 ;  /* 0x003300d0dc007388 */ /* 0x0003e20000000c00 */
[----:B------:R-:W-:Y:S01]  /*7920*/  FFMA R94, R111, R143, R94 ;  /* 0x0000008f6f5e7223 */ /* 0x000fe2000000005e */
[----:B------:R-:W-:Y:S01]  /*7930*/  F2FP.SATFINITE.E4M3.F32.PACK_AB_MERGE_C R84, R85, R84, R88 ;  /* 0x000000545554723e */ /* 0x000fe20004807058 */
[----:B------:R-:W-:Y:S01]  /*7940*/  FFMA R95, R111, R144, R95 ;  /* 0x000000906f5f7223 */ /* 0x000fe2000000005f */
[----:B------:R-:W-:Y:S01]  /*7950*/  HADD2.F32 R149, -RZ, R150.H0_H0 ;  /* 0x20000096ff957230 */ /* 0x000fe20000004100 */
[----:B------:R-:W-:Y:S01]  /*7960*/  F2FP.SATFINITE.E4M3.F32.PACK_AB_MERGE_C R85, R93, R92, RZ ;  /* 0x0000005c5d55723e */ /* 0x000fe200048070ff */
[C---:B------:R-:W-:Y:S01]  /*7970*/  FFMA R96, R111.reuse, R145, R96 ;  /* 0x000000916f607223 */ /* 0x040fe20000000060 */
[C---:B------:R-:W-:Y:S01]  /*7980*/  FFMA R97, R111.reuse, R146, R97 ;  /* 0x000000926f617223 */ /* 0x040fe20000000061 */
[----:B------:R-:W-:Y:S01]  /*7990*/  FFMA R36, R111, R147, R36 ;  /* 0x000000936f247223 */ /* 0x000fe20000000024 */
[----:B------:R-:W-:Y:S01]  /*79a0*/  F2FP.SATFINITE.E4M3.F32.PACK_AB_MERGE_C R85, R91, R90, R85 ;  /* 0x0000005a5b55723e */ /* 0x000fe20004807055 */
[----:B------:R-:W-:Y:S01]  /*79b0*/  FFMA R37, R111, R148, R37 ;  /* 0x000000946f257223 */ /* 0x000fe20000000025 */
[----:B------:R-:W-:Y:S01]  /*79c0*/  HADD2.F32 R184, -RZ, R184.H1_H1 ;  /* 0x300000b8ffb87230 */ /* 0x000fe20000004100 */
[----:B------:R-:W-:Y:S01]  /*79d0*/  F2FP.SATFINITE.E4M3.F32.PACK_AB_MERGE_C R86, R97, R96, RZ ;  /* 0x000000606156723e */ /* 0x000fe200048070ff */
[C---:B------:R-:W-:Y:S01]  /*79e0*/  FMUL R38, R106.reuse, R38 ;  /* 0x000000266a267220 */ /* 0x040fe20000400000 */
[----:B------:R-:W-:Y:S02]  /*79f0*/  HADD2.F32 R150, -RZ, R150.H1_H1 ;  /* 0x30000096ff967230 */ /* 0x000fe40000004100 */
[C---:B------:R-:W-:Y:S01]  /*7a00*/  FMUL R39, R106.reuse, R39 ;  /* 0x000000276a277220 */ /* 0x040fe20000400000 */
[--C-:B------:R-:W-:Y:S01]  /*7a10*/  HADD2.F32 R153, -RZ, R154.reuse.H0_H0 ;  /* 0x2000009aff997230 */ /* 0x100fe20000004100 */
[----:B------:R-:W-:Y:S01]  /*7a20*/  F2FP.SATFINITE.E4M3.F32.PACK_AB_MERGE_C R86, R95, R94, R86 ;  /* 0x0000005e5f56723e */ /* 0x000fe20004807056 */
[C---:B------:R-:W-:Y:S01]  /*7a30*/  FFMA R38, R111.reuse, R149, R38 ;  /* 0x000000956f267223 */ /* 0x040fe20000000026 */
[C---:B------:R-:W-:Y:S01]  /*7a40*/  FFMA R39, R111.reuse, R150, R39 ;  /* 0x000000966f277223 */ /* 0x040fe20000000027 */
[C---:B------:R-:W-:Y:S01]  /*7a50*/  FFMA R40, R111.reuse, R151, R40 ;  /* 0x000000976f287223 */ /* 0x040fe20000000028 */
[----:B------:R-:W-:Y:S01]  /*7a60*/  FFMA R41, R111, R152, R41 ;  /* 0x000000986f297223 */ /* 0x000fe20000000029 */
[C---:B------:R-:W-:Y:S01]  /*7a70*/  FMUL R42, R106.reuse, R42 ;  /* 0x0000002a6a2a7220 */ /* 0x040fe20000400000 */
[----:B------:R-:W-:Y:S01]  /*7a80*/  HADD2.F32 R154, -RZ, R154.H1_H1 ;  /* 0x3000009aff9a7230 */ /* 0x000fe20000004100 */
[----:B------:R-:W-:Y:S01]  /*7a90*/  F2FP.SATFINITE.E4M3.F32.PACK_AB_MERGE_C R38, R39, R38, RZ ;  /* 0x000000262726723e */ /* 0x000fe200048070ff */
[C---:B------:R-:W-:Y:S01]  /*7aa0*/  FMUL R43, R106.reuse, R43 ;  /* 0x0000002b6a2b7220 */ /* 0x040fe20000400000 */
[--C-:B------:R-:W-:Y:S02]  /*7ab0*/  HADD2.F32 R157, -RZ, R158.reuse.H0_H0 ;  /* 0x2000009eff9d7230 */ /* 0x100fe40000004100 */
[----:B------:R-:W-:Y:S01]  /*7ac0*/  FFMA R42, R111, R153, R42 ;  /* 0x000000996f2a7223 */ /* 0x000fe2000000002a */
[----:B------:R-:W-:Y:S01]  /*7ad0*/  F2FP.SATFINITE.E4M3.F32.PACK_AB_MERGE_C R87, R37, R36, R38 ;  /* 0x000000242557723e */ /* 0x000fe20004807026 */
[C---:B------:R-:W-:Y:S01]  /*7ae0*/  FFMA R43, R111.reuse, R154, R43 ;  /* 0x0000009a6f2b7223 */ /* 0x040fe2000000002b */
[C---:B------:R-:W-:Y:S01]  /*7af0*/  FFMA R44, R111.reuse, R155, R44 ;  /* 0x0000009b6f2c7223 */ /* 0x040fe2000000002c */
[----:B------:R-:W-:Y:S01]  /*7b00*/  FFMA R45, R111, R156, R45 ;  /* 0x0000009c6f2d7223 */ /* 0x000fe2000000002d */
[----:B------:R-:W-:Y:S01]  /*7b10*/  F2FP.F16.E4M3.UNPACK_B R186, R192.H1 ;  /* 0x000000c0ffba723e */ /* 0x000fe200030006ff */
[----:B------:R1:W-:Y:S01]  /*7b20*/  STS.128 [R224+UR43+0x4300], R84 ;  /* 0x00430054e0007988 */ /* 0x0003e20008000c2b */
        /* <DEDUP_REMOVED lines=10> */
[----:B------:R-:W-:Y:S01]  /*7bd0*/  F2FP.F16.E4M3.UNPACK_B R188, R193 ;  /* 0x000000c1ffbc723e */ /* 0x000fe200020006ff */
[C---:B------:R-:W-:Y:S01]  /*7be0*/  FMUL R50, R106.reuse, R50 ;  /* 0x000000326a327220 */ /* 0x040fe20000400000 */
[----:B------:R-:W-:Y:S01]  /*7bf0*/  HADD2.F32 R162, -RZ, R162.H1_H1 ;  /* 0x300000a2ffa27230 */ /* 0x000fe20000004100 */
[----:B------:R-:W-:Y:S01]  /*7c00*/  F2FP.SATFINITE.E4M3.F32.PACK_AB_MERGE_C R46, R47, R46, RZ ;  /* 0x0000002e2f2e723e */ /* 0x000fe200048070ff */
[C---:B------:R-:W-:Y:S01]  /*7c10*/  FMUL R51, R106.reuse, R51 ;  /* 0x000000336a337220 */ /* 0x040fe20000400000 */
[----:B------:R-:W-:Y:S02]  /*7c20*/  HADD2.F32 R165, -RZ, R166.H0_H0 ;  /* 0x200000a6ffa57230 */ /* 0x000fe40000004100 */
[----:B------:R-:W-:Y:S01]  /*7c30*/  FFMA R50, R111, R161, R50 ;  /* 0x000000a16f327223 */ /* 0x000fe20000000032 */
[----:B------:R-:W-:Y:S01]  /*7c40*/  F2FP.SATFINITE.E4M3.F32.PACK_AB_MERGE_C R41, R45, R44, R46 ;  /* 0x0000002c2d29723e */ /* 0x000fe2000480702e */
[C---:B------:R-:W-:Y:S01]  /*7c50*/  FFMA R51, R111.reuse, R162, R51 ;  /* 0x000000a26f337223 */ /* 0x040fe20000000033 */
[C---:B------:R-:W-:Y:S01]  /*7c60*/  FFMA R52, R111.reuse, R163, R52 ;  /* 0x000000a36f347223 */ /* 0x040fe20000000034 */
[----:B------:R-:W-:Y:S01]  /*7c70*/  FFMA R53, R111, R164, R53 ;  /* 0x000000a46f357223 */ /* 0x000fe20000000035 */
[----:B------:R-:W-:Y:S01]  /*7c80*/  F2FP.F16.E4M3.UNPACK_B R190, R193.H1 ;  /* 0x000000c1ffbe723e */ /* 0x000fe200030006ff */
[--C-:B------:R-:W-:Y:S01]  /*7c90*/  HADD2.F32 R187, -RZ, R188.reuse.H0_H0 ;  /* 0x200000bcffbb7230 */ /* 0x100fe20000004100 */
[----:B------:R-:W-:Y:S01]  /*7ca0*/  F2FP.SATFINITE.E4M3.F32.PACK_AB_MERGE_C R42, R51, R50, RZ ;  /* 0x00000032332a723e */ /* 0x000fe200048070ff */
[----:B------:R-:W-:Y:S02]  /*7cb0*/  HADD2.F32 R188, -RZ, R188.H1_H1 ;  /* 0x300000bcffbc7230 */ /* 0x000fe40000004100 */
[C---:B------:R-:W-:Y:S01]  /*7cc0*/  FMUL R54, R106.reuse, R54 ;  /* 0x000000366a367220 */ /* 0x040fe20000400000 */
[----:B------:R-:W-:Y:S01]  /*7cd0*/  HADD2.F32 R166, -RZ, R166.H1_H1 ;  /* 0x300000a6ffa67230 */ /* 0x000fe20000004100 */
[----:B------:R-:W-:Y:S01]  /*7ce0*/  F2FP.SATFINITE.E4M3.F32.PACK_AB_MERGE_C R42, R49, R48, R42 ;  /* 0x00000030312a723e */ /* 0x000fe2000480702a */
[C---:B------:R-:W-:Y:S01]  /*7cf0*/  FMUL R55, R106.reuse, R55 ;  /* 0x000000376a377220 */ /* 0x040fe20000400000 */
[--C-:B------:R-:W-:Y:S02]  /*7d00*/  HADD2.F32 R169, -RZ, R170.reuse.H0_H0 ;  /* 0x200000aaffa97230 */ /* 0x100fe40000004100 */
[C---:B------:R-:W-:Y:S01]  /*7d10*/  FFMA R54, R111.reuse, R165, R54 ;  /* 0x000000a56f367223 */ /* 0x040fe20000000036 */
[----:B------:R-:W-:Y:S02]  /*7d20*/  HADD2.F32 R170, -RZ, R170.H1_H1 ;  /* 0x300000aaffaa7230 */ /* 0x000fe40000004100 */
[C---:B------:R-:W-:Y:S01]  /*7d30*/  FFMA R55, R111.reuse, R166, R55 ;  /* 0x000000a66f377223 */ /* 0x040fe20000000037 */
[C---:B------:R-:W-:Y:S01]  /*7d40*/  FFMA R4, R111.reuse, R167, R4 ;  /* 0x000000a76f047223 */ /* 0x040fe20000000004 */
[----:B------:R-:W-:Y:S01]  /*7d50*/  FFMA R5, R111, R168, R5 ;  /* 0x000000a86f057223 */ /* 0x000fe20000000005 */
[----:B------:R-:W-:Y:S01]  /*7d60*/  F2FP.F16.E4M3.UNPACK_B R192, R194 ;  /* 0x000000c2ffc0723e */ /* 0x000fe200020006ff */
[C---:B------:R-:W-:Y:S01]  /*7d70*/  FMUL R6, R106.reuse, R6 ;  /* 0x000000066a067220 */ /* 0x040fe20000400000 */
        /* <DEDUP_REMOVED lines=9> */
[----:B------:R1:W-:Y:S01]  /*7e10*/  STS.128 [R219+0x3300], R40 ;  /* 0x00330028db007388 */ /* 0x0003e20000000c00 */
[----:B------:R-:W-:Y:S01]  /*7e20*/  F2FP.SATFINITE.E4M3.F32.PACK_AB_MERGE_C R6, R7, R6, RZ ;  /* 0x000000060706723e */ /* 0x000fe200048070ff */
[----:B------:R-:W-:Y:S02]  /*7e30*/  HADD2.F32 R191, -RZ, R192.H0_H0 ;  /* 0x200000c0ffbf7230 */ /* 0x000fe40000004100 */
[C---:B------:R-:W-:Y:S01]  /*7e40*/  FMUL R10, R106.reuse, R10 ;  /* 0x0000000a6a0a7220 */ /* 0x040fe20000400000 */
[----:B------:R-:W-:Y:S01]  /*7e50*/  HADD2.F32 R174, -RZ, R174.H1_H1 ;  /* 0x300000aeffae7230 */ /* 0x000fe20000004100 */
[----:B------:R-:W-:Y:S01]  /*7e60*/  F2FP.SATFINITE.E4M3.F32.PACK_AB_MERGE_C R4, R5, R4, R6 ;  /* 0x000000040504723e */ /* 0x000fe20004807006 */
[----:B------:R-:W-:Y:S02]  /*7e70*/  HADD2.F32 R192, -RZ, R192.H1_H1 ;  /* 0x300000c0ffc07230 */ /* 0x000fe40000004100 */
[C---:B------:R-:W-:Y:S01]  /*7e80*/  FFMA R10, R111.reuse, R173, R10 ;  /* 0x000000ad6f0a7223 */ /* 0x040fe2000000000a */
[C---:B------:R-:W-:Y:S01]  /*7e90*/  FMUL R11, R106.reuse, R11 ;  /* 0x0000000b6a0b7220 */ /* 0x040fe20000400000 */
[--C-:B------:R-:W-:Y:S02]  /*7ea0*/  HADD2.F32 R177, -RZ, R178.reuse.H0_H0 ;  /* 0x200000b2ffb17230 */ /* 0x100fe40000004100 */
[C---:B------:R-:W-:Y:S01]  /*7eb0*/  FMUL R14, R106.reuse, R14 ;  /* 0x0000000e6a0e7220 */ /* 0x040fe20000400000 */
[----:B------:R-:W-:Y:S02]  /*7ec0*/  HADD2.F32 R178, -RZ, R178.H1_H1 ;  /* 0x300000b2ffb27230 */ /* 0x000fe40000004100 */
[C---:B------:R-:W-:Y:S01]  /*7ed0*/  FFMA R11, R111.reuse, R174, R11 ;  /* 0x000000ae6f0b7223 */ /* 0x040fe2000000000b */
[C---:B------:R-:W-:Y:S01]  /*7ee0*/  FFMA R12, R111.reuse, R175, R12 ;  /* 0x000000af6f0c7223 */ /* 0x040fe2000000000c */
[----:B------:R-:W-:Y:S01]  /*7ef0*/  F2FP.F16.E4M3.UNPACK_B R196, R195 ;  /* 0x000000c3ffc4723e */ /* 0x000fe200020006ff */
[C---:B------:R-:W-:Y:S01]  /*7f00*/  FFMA R13, R111.reuse, R176, R13 ;  /* 0x000000b06f0d7223 */ /* 0x040fe2000000000d */
[----:B------:R-:W-:Y:S01]  /*7f10*/  FFMA R14, R111, R177, R14 ;  /* 0x000000b16f0e7223 */ /* 0x000fe2000000000e */
[----:B------:R-:W-:Y:S01]  /*7f20*/  F2FP.F16.E4M3.UNPACK_B R197, R195.H1 ;  /* 0x000000c3ffc5723e */ /* 0x000fe200030006ff */
[C---:B------:R-:W-:Y:S01]  /*7f30*/  FMUL R15, R106.reuse, R15 ;  /* 0x0000000f6a0f7220 */ /* 0x040fe20000400000 */
[----:B------:R-:W-:Y:S01]  /*7f40*/  HADD2.F32 R181, -RZ, R182.H0_H0 ;  /* 0x200000b6ffb57230 */ /* 0x000fe20000004100 */
[----:B------:R-:W-:Y:S01]  /*7f50*/  F2FP.SATFINITE.E4M3.F32.PACK_AB_MERGE_C R10, R11, R10, RZ ;  /* 0x0000000a0b0a723e */ /* 0x000fe200048070ff */
[----:B------:R-:W-:Y:S02]  /*7f60*/  HADD2.F32 R195, -RZ, R196.H0_H0 ;  /* 0x200000c4ffc37230 */ /* 0x000fe40000004100 */
[C---:B------:R-:W-:Y:S01]  /*7f70*/  FFMA R15, R111.reuse, R178, R15 ;  /* 0x000000b26f0f7223 */ /* 0x040fe2000000000f */
[----:B------:R-:W-:Y:S01]  /*7f80*/  FFMA R16, R111, R179, R16 ;  /* 0x000000b36f107223 */ /* 0x000fe20000000010 */
[----:B------:R-:W-:Y:S01]  /*7f90*/  F2FP.SATFINITE.E4M3.F32.PACK_AB_MERGE_C R5, R9, R8, R10 ;  /* 0x000000080905723e */ /* 0x000fe2000480700a */
[C---:B------:R-:W-:Y:S01]  /*7fa0*/  FFMA R17, R111.reuse, R180, R17 ;  /* 0x000000b46f117223 */ /* 0x040fe20000000011 */
[----:B------:R-:W-:Y:S02]  /*7fb0*/  HADD2.F32 R182, -RZ, R182.H1_H1 ;  /* 0x300000b6ffb67230 */ /* 0x000fe40000004100 */
[C---:B------:R-:W-:Y:S01]  /*7fc0*/  FMUL R18, R106.reuse, R18 ;  /* 0x000000126a127220 */ /* 0x040fe20000400000 */
[C---:B------:R-:W-:Y:S01]  /*7fd0*/  FMUL R19, R106.reuse, R19 ;  /* 0x000000136a137220 */ /* 0x040fe20000400000 */
[--C-:B------:R-:W-:Y:S02]  /*7fe0*/  HADD2.F32 R185, -RZ, R186.reuse.H0_H0 ;  /* 0x200000baffb97230 */ /* 0x100fe40000004100 */
[C---:B------:R-:W-:Y:S01]  /*7ff0*/  FMUL R22, R106.reuse, R22 ;  /* 0x000000166a167220 */ /* 0x040fe20000400000 */
[----:B------:R-:W-:Y:S02]  /*8000*/  HADD2.F32 R186, -RZ, R186.H1_H1 ;  /* 0x300000baffba7230 */ /* 0x000fe40000004100 */
[C---:B------:R-:W-:Y:S01]  /*8010*/  FFMA R18, R111.reuse, R181, R18 ;  /* 0x000000b56f127223 */ /* 0x040fe20000000012 */
[C---:B------:R-:W-:Y:S01]  /*8020*/  FFMA R19, R111.reuse, R182, R19 ;  /* 0x000000b66f137223 */ /* 0x040fe20000000013 */
[C---:B------:R-:W-:Y:S01]  /*8030*/  FFMA R20, R111.reuse, R183, R20 ;  /* 0x000000b76f147223 */ /* 0x040fe20000000014 */
[C---:B------:R-:W-:Y:S01]  /*8040*/  FFMA R21, R111.reuse, R184, R21 ;  /* 0x000000b86f157223 */ /* 0x040fe20000000015 */
[--C-:B------:R-:W-:Y:S02]  /*8050*/  HADD2.F32 R189, -RZ, R190.reuse.H0_H0 ;  /* 0x200000beffbd7230 */ /* 0x100fe40000004100 */
[C---:B------:R-:W-:Y:S01]  /*8060*/  FFMA R22, R111.reuse, R185, R22 ;  /* 0x000000b96f167223 */ /* 0x040fe20000000016 */
[----:B------:R-:W-:Y:S02]  /*8070*/  HADD2.F32 R190, -RZ, R190.H1_H1 ;  /* 0x300000beffbe7230 */ /* 0x000fe40000004100 */
[C---:B------:R-:W-:Y:S01]  /*8080*/  FMUL R26, R106.reuse, R26 ;  /* 0x0000001a6a1a7220 */ /* 0x040fe20000400000 */
[C---:B------:R-:W-:Y:S01]  /*8090*/  FFMA R23, R111.reuse, R186, R23 ;  /* 0x000000ba6f177223 */ /* 0x040fe20000000017 */
[C---:B------:R-:W-:Y:S01]  /*80a0*/  FMUL R27, R106.reuse, R27 ;  /* 0x0000001b6a1b7220 */ /* 0x040fe20000400000 */
        /* <DEDUP_REMOVED lines=9> */
[----:B------:R-:W-:Y:S02]  /*8140*/  HADD2.F32 R196, -RZ, R196.H1_H1 ;  /* 0x300000c4ffc47230 */ /* 0x000fe40000004100 */
[C---:B------:R-:W-:Y:S01]  /*8150*/  FFMA R29, R111.reuse, R192, R29 ;  /* 0x000000c06f1d7223 */ /* 0x040fe2000000001d */
[--C-:B------:R-:W-:Y:S02]  /*8160*/  HADD2.F32 R113, -RZ, R197.reuse.H0_H0 ;  /* 0x200000c5ff717230 */ /* 0x100fe40000004100 */
[C---:B------:R-:W-:Y:S01]  /*8170*/  FFMA R30, R111.reuse, R193, R30 ;  /* 0x000000c16f1e7223 */ /* 0x040fe2000000001e */
[----:B------:R-:W-:Y:S02]  /*8180*/  HADD2.F32 R110, -RZ, R197.H1_H1 ;  /* 0x300000c5ff6e7230 */ /* 0x000fe40000004100 */
[C---:B------:R-:W-:Y:S01]  /*8190*/  FMUL R34, R106.reuse, R34 ;  /* 0x000000226a227220 */ /* 0x040fe20000400000 */
[----:B------:R-:W-:Y:S01]  /*81a0*/  FFMA R31, R111, R194, R31 ;  /* 0x000000c26f1f7223 */ /* 0x000fe2000000001f */
[----:B------:R-:W-:Y:S01]  /*81b0*/  FMUL R35, R106, R35 ;  /* 0x000000236a237220 */ /* 0x000fe20000400000 */
[----:B------:R-:W-:Y:S01]  /*81c0*/  F2FP.SATFINITE.E4M3.F32.PACK_AB_MERGE_C R14, R15, R14, RZ ;  /* 0x0000000e0f0e723e */ /* 0x000fe200048070ff */
[----:B------:R-:W-:Y:S01]  /*81d0*/  FFMA R32, R111, R195, R32 ;  /* 0x000000c36f207223 */ /* 0x000fe20000000020 */
[----:B------:R-:W-:Y:S01]  /*81e0*/  F2FP.SATFINITE.E4M3.F32.PACK_AB_MERGE_C R7, R19, R18, RZ ;  /* 0x000000121307723e */ /* 0x000fe200048070ff */
[C---:B------:R-:W-:Y:S01]  /*81f0*/  FFMA R33, R111.reuse, R196, R33 ;  /* 0x000000c46f217223 */ /* 0x040fe20000000021 */
[C---:B------:R-:W-:Y:S01]  /*8200*/  FFMA R34, R111.reuse, R113, R34 ;  /* 0x000000716f227223 */ /* 0x040fe20000000022 */
[----:B------:R-:W-:Y:S01]  /*8210*/  FFMA R35, R111, R110, R35 ;  /* 0x0000006e6f237223 */ /* 0x000fe20000000023 */
[----:B------:R-:W-:Y:S01]  /*8220*/  F2FP.SATFINITE.E4M3.F32.PACK_AB_MERGE_C R6, R13, R12, R14 ;  /* 0x0000000c0d06723e */ /* 0x000fe2000480700e */
[----:B------:R-:W-:Y:S01]  /*8230*/  BSSY.RECONVERGENT B0, `(.L_x_119) ;  /* 0x000002c000007945 */ /* 0x000fe20003800200 */
[----:B------:R-:W-:Y:S02]  /*8240*/  F2FP.SATFINITE.E4M3.F32.PACK_AB_MERGE_C R7, R17, R16, R7 ;  /* 0x000000101107723e */ /* 0x000fe40004807007 */
[----:B------:R-:W-:Y:S02]  /*8250*/  F2FP.SATFINITE.E4M3.F32.PACK_AB_MERGE_C R22, R23, R22, RZ ;  /* 0x000000161716723e */ /* 0x000fe400048070ff */
[----:B------:R-:W-:Y:S01]  /*8260*/  F2FP.SATFINITE.E4M3.F32.PACK_AB_MERGE_C R26, R27, R26, RZ ;  /* 0x0000001a1b1a723e */ /* 0x000fe200048070ff */
[----:B------:R1:W-:Y:S01]  /*8270*/  STS.128 [R224+UR43+0x5300], R4 ;  /* 0x00530004e0007988 */ /* 0x0003e20008000c2b */
[----:B------:R-:W-:Y:S02]  /*8280*/  F2FP.SATFINITE.E4M3.F32.PACK_AB_MERGE_C R30, R31, R30, RZ ;  /* 0x0000001e1f1e723e */ /* 0x000fe400048070ff */
[----:B------:R-:W-:Y:S02]  /*8290*/  F2FP.SATFINITE.E4M3.F32.PACK_AB_MERGE_C R34, R35, R34, RZ ;  /* 0x000000222322723e */ /* 0x000fe400048070ff */
[----:B------:R-:W-:Y:S02]  /*82a0*/  F2FP.SATFINITE.E4M3.F32.PACK_AB_MERGE_C R20, R21, R20, R22 ;  /* 0x000000141514723e */ /* 0x000fe40004807016 */
[----:B------:R-:W-:Y:S02]  /*82b0*/  F2FP.SATFINITE.E4M3.F32.PACK_AB_MERGE_C R21, R25, R24, R26 ;  /* 0x000000181915723e */ /* 0x000fe4000480701a */
[----:B------:R-:W-:Y:S02]  /*82c0*/  F2FP.SATFINITE.E4M3.F32.PACK_AB_MERGE_C R22, R29, R28, R30 ;  /* 0x0000001c1d16723e */ /* 0x000fe4000480701e */
[----:B------:R-:W-:Y:S02]  /*82d0*/  F2FP.SATFINITE.E4M3.F32.PACK_AB_MERGE_C R23, R33, R32, R34 ;  /* 0x000000202117723e */ /* 0x000fe40004807022 */
[----:B------:R-:W-:Y:S03]  /*82e0*/  IADD3 R109, PT, PT, R109, 0x1, RZ ;  /* 0x000000016d6d7810 */ /* 0x000fe60007ffe0ff */
[----:B------:R1:W-:Y:S01]  /*82f0*/  STS.128 [R218+0x3300], R20 ;  /* 0x00330014da007388 */ /* 0x0003e20000000c00 */
[----:B------:R-:W-:Y:S01]  /*8300*/  @!PT LDS RZ, [RZ] ;  /* 0x00000000fffff984 */ /* 0x000fe20000000800 */
[----:B------:R-:W-:Y:S01]  /*8310*/  @!PT LDS RZ, [RZ] ;  /* 0x00000000fffff984 */ /* 0x000fe20000000800 */
[----:B------:R-:W-:Y:S01]  /*8320*/  @!PT LDS RZ, [RZ] ;  /* 0x00000000fffff984 */ /* 0x000fe20000000800 */
[----:B------:R-:W-:Y:S01]  /*8330*/  @!PT LDS RZ, [RZ] ;  /* 0x00000000fffff984 */ /* 0x000fe20000000800 */
[----:B------:R3:W-:Y:S07]  /*8340*/  MEMBAR.ALL.CTA ;  /* 0x0000000000007992 */ /* 0x0007ee0000008000 */
[----:B---3--:R-:W3:Y:S02]  /*8350*/  FENCE.VIEW.ASYNC.S ;  /* 0x00000000000073c6 */ /* 0x008ee40000000000 */
[----:B---3--:R-:W-:Y:S06]  /*8360*/  BAR.SYNC.DEFER_BLOCKING 0x1, 0x80 ;  /* 0x0042000000007b1d */ /* 0x008fec0000010000 */
[----:B------:R-:W-:Y:S05]  /*8370*/  @P0 BRA `(.L_x_120) ;  /* 0x00000000005c0947 */ /* 0x000fea0003800000 */
[----:B------:R-:W-:Y:S01]  /*8380*/  UIADD3 UR4, UPT, UPT, UR43, 0x3300, URZ ;  /* 0x000033002b047890 */ /* 0x000fe2000fffe0ff */
[----:B------:R-:W-:Y:S01]  /*8390*/  R2UR UR13, R213 ;  /* 0x00000000d50d72ca */ /* 0x000fe200000e0000 */
[----:B------:R-:W-:Y:S01]  /*83a0*/  UIADD3 UR16, UP0, UPT, UR46, 0x680, URZ ;  /* 0x000006802e107890 */ /* 0x000fe2000ff1e0ff */
[----:B------:R-:W-:Y:S01]  /*83b0*/  R2UR UR14, R215 ;  /* 0x00000000d70e72ca */ /* 0x000fe200000e0000 */
[----:B------:R-:W-:Y:S01]  /*83c0*/  UMOV UR15, UR36 ;  /* 0x00000024000f7c82 */ /* 0x000fe20008000000 */
[----:B------:R-:W-:Y:S01]  /*83d0*/  UIADD3 UR8, UPT, UPT, UR43, 0x4300, URZ ;  /* 0x000043002b087890 */ /* 0x000fe2000fffe0ff */
[----:B------:R-:W-:Y:S01]  /*83e0*/  IMAD.U32 R230, RZ, RZ, UR4 ;  /* 0x00000004ffe67e24 */ /* 0x000fe2000f8e00ff */
[----:B------:R-:W-:Y:S01]  /*83f0*/  UIADD3.X UR17, UPT, UPT, URZ, UR47, URZ, UP0, !UPT ;  /* 0x0000002fff117290 */ /* 0x000fe200087fe4ff */
[----:B------:R-:W-:Y:S01]  /*8400*/  UMOV UR11, UR36 ;  /* 0x00000024000b7c82 */ /* 0x000fe20008000000 */
[----:B------:R-:W-:Y:S02]  /*8410*/  UIADD3 UR4, UPT, UPT, UR43, 0x5300, URZ ;  /* 0x000053002b047890 */ /* 0x000fe4000fffe0ff */
[----:B------:R-:W-:Y:S01]  /*8420*/  R2UR UR12, R230 ;  /* 0x00000000e60c72ca */ /* 0x000fe200000e0000 */
[----:B------:R-:W-:Y:S02]  /*8430*/  UMOV UR7, UR36 ;  /* 0x0000002400077c82 */ /* 0x000fe40008000000 */
[----:B------:R-:W-:Y:S02]  /*8440*/  UIMAD UR13, UR13, 0x60, URZ ;  /* 0x000000600d0d78a4 */ /* 0x000fe4000f8e02ff */
[----:B------:R-:W-:Y:S02]  /*8450*/  USHF.L.U32 UR14, UR14, 0x7, URZ ;  /* 0x000000070e0e7899 */ /* 0x000fe400080006ff */
[----:B------:R-:W-:Y:S02]  /*8460*/  UIADD3 UR9, UPT, UPT, UR13, 0x20, URZ ;  /* 0x000000200d097890 */ /* 0x000fe4000fffe0ff */
[----:B------:R-:W-:Y:S03]  /*8470*/  UIADD3 UR5, UPT, UPT, UR13, 0x40, URZ ;  /* 0x000000400d057890 */ /* 0x000fe6000fffe0ff */
[----:B------:R-:W-:Y:S01]  /*8480*/  UMOV UR10, UR14 ;  /* 0x0000000e000a7c82 */ /* 0x000fe20008000000 */
[----:B------:R-:W-:Y:S01]  /*8490*/  UMOV UR6, UR14 ;  /* 0x0000000e00067c82 */ /* 0x000fe20008000000 */
[----:B------:R3:W-:Y:S02]  /*84a0*/  UTMASTG.3D [UR12], [UR16] ;  /* 0x0000000c100073b5 */ /* 0x0007e40008010000 */
[----:B------:R3:W-:Y:S02]  /*84b0*/  UTMASTG.3D [UR8], [UR16] ;  /* 0x00000008100073b5 */ /* 0x0007e40008010000 */
[----:B------:R3:W-:Y:S01]  /*84c0*/  UTMASTG.3D [UR4], [UR16] ;  /* 0x00000004100073b5 */ /* 0x0007e20008010000 */
[----:B------:R0:W-:Y:S01]  /*84d0*/  UTMACMDFLUSH ;  /* 0x00000000000079b7 */ /* 0x0001e20000000000 */
[----:B---3--:R-:W-:Y:S04]  /*84e0*/  DEPBAR.LE SB0, 0x0 ;  /* 0x000080000000791a */ /* 0x008fe80000000000 */
.L_x_120:
[----:B------:R-:W-:Y:S05]  /*84f0*/  BSYNC.RECONVERGENT B0 ;  /* 0x0000000000007941 */ /* 0x000fea0003800200 */
.L_x_119:
[----:B------:R-:W-:Y:S01]  /*8500*/  BAR.SYNC.DEFER_BLOCKING 0x1, 0x80 ;  /* 0x0042000000007b1d */ /* 0x000fe20000010000 */
[----:B------:R-:W-:Y:S01]  /*8510*/  ISETP.NE.AND P2, PT, R231, RZ, PT ;  /* 0x000000ffe700720c */ /* 0x000fe20003f45270 */
[----:B------:R-:W-:Y:S01]  /*8520*/  IMAD.IADD R213, R105, 0x1, R212 ;  /* 0x0000000169d57824 */ /* 0x000fe200078e02d4 */
[----:B------:R-:W-:Y:S01]  /*8530*/  ISETP.NE.AND P0, PT, R232, 0x2, PT ;  /* 0x00000002e800780c */ /* 0x000fe20003f05270 */
[----:B------:R-:W-:Y:S01]  /*8540*/  IMAD.IADD R215, R107, 0x1, R214 ;  /* 0x000000016bd77824 */ /* 0x000fe200078e02d6 */
[----:B------:R-:W-:Y:S02]  /*8550*/  ISETP.NE.AND P1, PT, R109, 0x4, PT ;  /* 0x000000046d00780c */ /* 0x000fe40003f25270 */
[----:B------:R-:W-:Y:S02]  /*8560*/  SEL R3, RZ, 0x1, P0 ;  /* 0x00000001ff037807 */ /* 0x000fe40000000000 */
[----:B------:R-:W-:Y:S02]  /*8570*/  SEL R0, RZ, 0x1, P1 ;  /* 0x00000001ff007807 */ /* 0x000fe40000800000 */
[----:B------:R-:W-:Y:S02]  /*8580*/  LOP3.LUT R228, R228, R3, RZ, 0x3c, !PT ;  /* 0x00000003e4e47212 */ /* 0x000fe400078e3cff */
[----:B------:R-:W-:Y:S02]  /*8590*/  LOP3.LUT R229, R229, R0, RZ, 0x3c, !PT ;  /* 0x00000000e5e57212 */ /* 0x000fe400078e3cff */
[----:B------:R-:W-:Y:S02]  /*85a0*/  @P2 R2UR UR36, R226 ;  /* 0x00000000e22422ca */ /* 0x000fe400000e0000 */
[----:B------:R-:W-:Y:S02]  /*85b0*/  SEL R232, R232, RZ, P0 ;  /* 0x000000ffe8e87207 */ /* 0x000fe40000000000 */
[----:B------:R-:W-:Y:S01]  /*85c0*/  SEL R109, R109, RZ, P1 ;  /* 0x000000ff6d6d7207 */ /* 0x000fe20000800000 */
[----:B------:R-:W-:Y:S10]  /*85d0*/  @P2 BRA `(.L_x_121) ;  /* 0xffffffd000602947 */ /* 0x000ff4000383ffff */
[----:B------:R-:W-:Y:S05]  /*85e0*/  EXIT ;  /* 0x000000000000794d */ /* 0x000fea0003800000 */
.L_x_20:
[----:B--2---:R2:W1:Y:S02]  /*85f0*/  SYNCS.PHASECHK.TRANS64.TRYWAIT P0, [R3+URZ+0x250], R2 ;  /* 0x00025002030075a7 */ /* 0x00446400080011ff */
[----:B-1----:R-:W-:Y:S05]  /*8600*/  @!P0 NANOSLEEP.SYNCS 0x989680 ;  /* 0x009896800000895d */ /* 0x002fea0003900000 */
[----:B------:R-:W1:Y:S02]  /*8610*/  @!P0 SYNCS.PHASECHK.TRANS64 P0, [R3+URZ+0x250], R2 ;  /* 0x00025002030085a7 */ /* 0x000e6400080010ff */
[----:B-1----:R-:W-:Y:S05]  /*8620*/  @!P0 BRA `(.L_x_20) ;  /* 0xfffffffc00f08947 */ /* 0x002fea000383ffff */
[----:B------:R-:W-:Y:S05]  /*8630*/  BRA `(.L_x_122) ;  /* 0xffffff9000a07947 */ /* 0x000fea000383ffff */
.L_x_23:
[----:B-1----:R-:W-:Y:S07]  /*8640*/  MOV R2, UR33 ;  /* 0x0000002100027c02 */ /* 0x002fee0008000f00 */
.L_x_123:
[----:B-1----:R1:W2:Y:S02]  /*8650*/  SYNCS.PHASECHK.TRANS64.TRYWAIT P0, [R2+URZ+0xe0], R5 ;  /* 0x0000e005020075a7 */ /* 0x0022a400080011ff */
[----:B--2---:R-:W-:Y:S05]  /*8660*/  @!P0 NANOSLEEP.SYNCS 0x989680 ;  /* 0x009896800000895d */ /* 0x004fea0003900000 */
[----:B------:R-:W2:Y:S02]  /*8670*/  @!P0 SYNCS.PHASECHK.TRANS64 P0, [R2+URZ+0xe0], R5 ;  /* 0x0000e005020085a7 */ /* 0x000ea400080010ff */
[----:B--2---:R-:W-:Y:S05]  /*8680*/  @!P0 BRA `(.L_x_123) ;  /* 0xfffffffc00f08947 */ /* 0x004fea000383ffff */
[----:B------:R-:W-:Y:S05]  /*8690*/  BRA `(.L_x_22) ;  /* 0xffffff9000f07947 */ /* 0x000fea000383ffff */
.L_x_29:
[----:B-1----:R-:W-:Y:S07]  /*86a0*/  MOV R2, UR17 ;  /* 0x0000001100027c02 */ /* 0x002fee0008000f00 */
.L_x_124:
[----:B-1----:R1:W2:Y:S02]  /*86b0*/  SYNCS.PHASECHK.TRANS64.TRYWAIT P0, [R2+URZ+0xe0], R5 ;  /* 0x0000e005020075a7 */ /* 0x0022a400080011ff */
[----:B--2---:R-:W-:Y:S05]  /*86c0*/  @!P0 NANOSLEEP.SYNCS 0x989680 ;  /* 0x009896800000895d */ /* 0x004fea0003900000 */
[----:B------:R-:W2:Y:S02]  /*86d0*/  @!P0 SYNCS.PHASECHK.TRANS64 P0, [R2+URZ+0xe0], R5 ;  /* 0x0000e005020085a7 */ /* 0x000ea400080010ff */
[----:B--2---:R-:W-:Y:S05]  /*86e0*/  @!P0 BRA `(.L_x_124) ;  /* 0xfffffffc00f08947 */ /* 0x004fea000383ffff */
[----:B------:R-:W-:Y:S05]  /*86f0*/  BRA `(.L_x_28) ;  /* 0xffffff9400987947 */ /* 0x000fea000383ffff */
.L_x_33:
[----:B-1----:R1:W2:Y:S02]  /*8700*/  SYNCS.PHASECHK.TRANS64.TRYWAIT P0, [R2+URZ+0x1e0], R3 ;  /* 0x0001e003020075a7 */ /* 0x0022a400080011ff */
[----:B--2---:R-:W-:Y:S05]  /*8710*/  @!P0 NANOSLEEP.SYNCS 0x989680 ;  /* 0x009896800000895d */ /* 0x004fea0003900000 */
[----:B------:R-:W2:Y:S02]  /*8720*/  @!P0 SYNCS.PHASECHK.TRANS64 P0, [R2+URZ+0x1e0], R3 ;  /* 0x0001e003020085a7 */ /* 0x000ea400080010ff */
[----:B--2---:R-:W-:Y:S05]  /*8730*/  @!P0 BRA `(.L_x_33) ;  /* 0xfffffffc00f08947 */ /* 0x004fea000383ffff */
[----:B------:R-:W-:Y:S05]  /*8740*/  BRA `(.L_x_125) ;  /* 0xffffff9800287947 */ /* 0x000fea000383ffff */
.L_x_37:
[----:B----4-:R-:W-:-:S07]  /*8750*/  MOV R0, UR5 ;  /* 0x0000000500007c02 */ /* 0x010fce0008000f00 */
.L_x_126:
[----:B-1----:R1:W2:Y:S02]  /*8760*/  SYNCS.PHASECHK.TRANS64.TRYWAIT P0, [R0+URZ], R3 ;  /* 0x00000003000075a7 */ /* 0x0022a400080011ff */
[----:B--2---:R-:W-:Y:S05]  /*8770*/  @!P0 NANOSLEEP.SYNCS 0x989680 ;  /* 0x009896800000895d */ /* 0x004fea0003900000 */
[----:B------:R-:W2:Y:S02]  /*8780*/  @!P0 SYNCS.PHASECHK.TRANS64 P0, [R0+URZ], R3 ;  /* 0x00000003000085a7 */ /* 0x000ea400080010ff */
[----:B--2---:R-:W-:Y:S05]  /*8790*/  @!P0 BRA `(.L_x_126) ;  /* 0xfffffffc00f08947 */ /* 0x004fea000383ffff */
[----:B------:R-:W-:Y:S05]  /*87a0*/  BRA `(.L_x_127) ;  /* 0xffffff9c00987947 */ /* 0x000fea000383ffff */
.L_x_38:
[----:B----4-:R-:W-:-:S07]  /*87b0*/  MOV R0, UR5 ;  /* 0x0000000500007c02 */ /* 0x010fce0008000f00 */
.L_x_128:
[----:B-1----:R1:W2:Y:S02]  /*87c0*/  SYNCS.PHASECHK.TRANS64.TRYWAIT P0, [R0+URZ], R3 ;  /* 0x00000003000075a7 */ /* 0x0022a400080011ff */
[----:B--2---:R-:W-:Y:S05]  /*87d0*/  @!P0 NANOSLEEP.SYNCS 0x989680 ;  /* 0x009896800000895d */ /* 0x004fea0003900000 */
[----:B------:R-:W2:Y:S02]  /*87e0*/  @!P0 SYNCS.PHASECHK.TRANS64 P0, [R0+URZ], R3 ;  /* 0x00000003000085a7 */ /* 0x000ea400080010ff */
[----:B--2---:R-:W-:Y:S05]  /*87f0*/  @!P0 BRA `(.L_x_128) ;  /* 0xfffffffc00f08947 */ /* 0x004fea000383ffff */
[----:B------:R-:W-:Y:S05]  /*8800*/  BRA `(.L_x_129) ;  /* 0xffffff9c00a47947 */ /* 0x000fea000383ffff */
.L_x_39:
[----:B----4-:R-:W-:-:S07]  /*8810*/  MOV R0, UR5 ;  /* 0x0000000500007c02 */ /* 0x010fce0008000f00 */
.L_x_130:
[----:B-1----:R1:W2:Y:S02]  /*8820*/  SYNCS.PHASECHK.TRANS64.TRYWAIT P0, [R0+URZ], R3 ;  /* 0x00000003000075a7 */ /* 0x0022a400080011ff */
[----:B--2---:R-:W-:Y:S05]  /*8830*/  @!P0 NANOSLEEP.SYNCS 0x989680 ;  /* 0x009896800000895d */ /* 0x004fea0003900000 */
[----:B------:R-:W2:Y:S02]  /*8840*/  @!P0 SYNCS.PHASECHK.TRANS64 P0, [R0+URZ], R3 ;  /* 0x00000003000085a7 */ /* 0x000ea400080010ff */
[----:B--2---:R-:W-:Y:S05]  /*8850*/  @!P0 BRA `(.L_x_130) ;  /* 0xfffffffc00f08947 */ /* 0x004fea000383ffff */
[----:B------:R-:W-:Y:S05]  /*8860*/  BRA `(.L_x_131) ;  /* 0xffffff9c00b07947 */ /* 0x000fea000383ffff */
.L_x_40:
[----:B----4-:R-:W-:-:S07]  /*8870*/  MOV R0, UR5 ;  /* 0x0000000500007c02 */ /* 0x010fce0008000f00 */
.L_x_132:
[----:B-1----:R1:W2:Y:S02]  /*8880*/  SYNCS.PHASECHK.TRANS64.TRYWAIT P0, [R0+URZ], R3 ;  /* 0x00000003000075a7 */ /* 0x0022a400080011ff */
[----:B--2---:R-:W-:Y:S05]  /*8890*/  @!P0 NANOSLEEP.SYNCS 0x989680 ;  /* 0x009896800000895d */ /* 0x004fea0003900000 */
[----:B------:R-:W2:Y:S02]  /*88a0*/  @!P0 SYNCS.PHASECHK.TRANS64 P0, [R0+URZ], R3 ;  /* 0x00000003000085a7 */ /* 0x000ea400080010ff */
[----:B--2---:R-:W-:Y:S05]  /*88b0*/  @!P0 BRA `(.L_x_132) ;  /* 0xfffffffc00f08947 */ /* 0x004fea000383ffff */
[----:B------:R-:W-:Y:S05]  /*88c0*/  BRA `(.L_x_133) ;  /* 0xffffff9c00bc7947 */ /* 0x000fea000383ffff */
.L_x_41:
[----:B----4-:R-:W-:-:S07]  /*88d0*/  MOV R0, UR5 ;  /* 0x0000000500007c02 */ /* 0x010fce0008000f00 */
.L_x_134:
[----:B-1----:R1:W2:Y:S02]  /*88e0*/  SYNCS.PHASECHK.TRANS64.TRYWAIT P0, [R0+URZ], R3 ;  /* 0x00000003000075a7 */ /* 0x0022a400080011ff */
[----:B--2---:R-:W-:Y:S05]  /*88f0*/  @!P0 NANOSLEEP.SYNCS 0x989680 ;  /* 0x009896800000895d */ /* 0x004fea0003900000 */
[----:B------:R-:W2:Y:S02]  /*8900*/  @!P0 SYNCS.PHASECHK.TRANS64 P0, [R0+URZ], R3 ;  /* 0x00000003000085a7 */ /* 0x000ea400080010ff */
[----:B--2---:R-:W-:Y:S05]  /*8910*/  @!P0 BRA `(.L_x_134) ;  /* 0xfffffffc00f08947 */ /* 0x004fea000383ffff */
[----:B------:R-:W-:Y:S05]  /*8920*/  BRA `(.L_x_135) ;  /* 0xffffff9c00c87947 */ /* 0x000fea000383ffff */
.L_x_42:
[----:B----4-:R-:W-:-:S07]  /*8930*/  MOV R0, UR5 ;  /* 0x0000000500007c02 */ /* 0x010fce0008000f00 */
.L_x_136:
[----:B-1----:R1:W2:Y:S02]  /*8940*/  SYNCS.PHASECHK.TRANS64.TRYWAIT P0, [R0+URZ], R3 ;  /* 0x00000003000075a7 */ /* 0x0022a400080011ff */
[----:B--2---:R-:W-:Y:S05]  /*8950*/  @!P0 NANOSLEEP.SYNCS 0x989680 ;  /* 0x009896800000895d */ /* 0x004fea0003900000 */
[----:B------:R-:W2:Y:S02]  /*8960*/  @!P0 SYNCS.PHASECHK.TRANS64 P0, [R0+URZ], R3 ;  /* 0x00000003000085a7 */ /* 0x000ea400080010ff */
[----:B--2---:R-:W-:Y:S05]  /*8970*/  @!P0 BRA `(.L_x_136) ;  /* 0xfffffffc00f08947 */ /* 0x004fea000383ffff */
[----:B------:R-:W-:Y:S05]  /*8980*/  BRA `(.L_x_137) ;  /* 0xffffff9c00d47947 */ /* 0x000fea000383ffff */
.L_x_43:
[----:B----4-:R-:W-:-:S07]  /*8990*/  MOV R0, UR5 ;  /* 0x0000000500007c02 */ /* 0x010fce0008000f00 */
.L_x_138:
[----:B-1----:R1:W2:Y:S02]  /*89a0*/  SYNCS.PHASECHK.TRANS64.TRYWAIT P0, [R0+URZ], R3 ;  /* 0x00000003000075a7 */ /* 0x0022a400080011ff */
[----:B--2---:R-:W-:Y:S05]  /*89b0*/  @!P0 NANOSLEEP.SYNCS 0x989680 ;  /* 0x009896800000895d */ /* 0x004fea0003900000 */
[----:B------:R-:W2:Y:S02]  /*89c0*/  @!P0 SYNCS.PHASECHK.TRANS64 P0, [R0+URZ], R3 ;  /* 0x00000003000085a7 */ /* 0x000ea400080010ff */
[----:B--2---:R-:W-:Y:S05]  /*89d0*/  @!P0 BRA `(.L_x_138) ;  /* 0xfffffffc00f08947 */ /* 0x004fea000383ffff */
[----:B------:R-:W-:Y:S05]  /*89e0*/  BRA `(.L_x_139) ;  /* 0xffffff9c00e07947 */ /* 0x000fea000383ffff */
.L_x_44:
[----:B----4-:R-:W-:-:S07]  /*89f0*/  MOV R0, UR5 ;  /* 0x0000000500007c02 */ /* 0x010fce0008000f00 */
.L_x_140:
[----:B-1----:R1:W2:Y:S02]  /*8a00*/  SYNCS.PHASECHK.TRANS64.TRYWAIT P0, [R0+URZ], R3 ;  /* 0x00000003000075a7 */ /* 0x0022a400080011ff */
[----:B--2---:R-:W-:Y:S05]  /*8a10*/  @!P0 NANOSLEEP.SYNCS 0x989680 ;  /* 0x009896800000895d */ /* 0x004fea0003900000 */
[----:B------:R-:W2:Y:S02]  /*8a20*/  @!P0 SYNCS.PHASECHK.TRANS64 P0, [R0+URZ], R3 ;  /* 0x00000003000085a7 */ /* 0x000ea400080010ff */
[----:B--2---:R-:W-:Y:S05]  /*8a30*/  @!P0 BRA `(.L_x_140) ;  /* 0xfffffffc00f08947 */ /* 0x004fea000383ffff */
[----:B------:R-:W-:Y:S05]  /*8a40*/  BRA `(.L_x_141) ;  /* 0xffffff9c00ec7947 */ /* 0x000fea000383ffff */
.L_x_45:
[----:B----4-:R-:W-:-:S07]  /*8a50*/  MOV R0, UR5 ;  /* 0x0000000500007c02 */ /* 0x010fce0008000f00 */
.L_x_142:
[----:B-1----:R1:W2:Y:S02]  /*8a60*/  SYNCS.PHASECHK.TRANS64.TRYWAIT P0, [R0+URZ], R3 ;  /* 0x00000003000075a7 */ /* 0x0022a400080011ff */
[----:B--2---:R-:W-:Y:S05]  /*8a70*/  @!P0 NANOSLEEP.SYNCS 0x989680 ;  /* 0x009896800000895d */ /* 0x004fea0003900000 */
[----:B------:R-:W2:Y:S02]  /*8a80*/  @!P0 SYNCS.PHASECHK.TRANS64 P0, [R0+URZ], R3 ;  /* 0x00000003000085a7 */ /* 0x000ea400080010ff */
[----:B--2---:R-:W-:Y:S05]  /*8a90*/  @!P0 BRA `(.L_x_142) ;  /* 0xfffffffc00f08947 */ /* 0x004fea000383ffff */
[----:B------:R-:W-:Y:S05]  /*8aa0*/  BRA `(.L_x_143) ;  /* 0xffffff9c00f87947 */ /* 0x000fea000383ffff */
.L_x_46:
[----:B----4-:R-:W-:-:S07]  /*8ab0*/  MOV R0, UR5 ;  /* 0x0000000500007c02 */ /* 0x010fce0008000f00 */
.L_x_144:
[----:B-1----:R1:W2:Y:S02]  /*8ac0*/  SYNCS.PHASECHK.TRANS64.TRYWAIT P0, [R0+URZ], R3 ;  /* 0x00000003000075a7 */ /* 0x0022a400080011ff */
[----:B--2---:R-:W-:Y:S05]  /*8ad0*/  @!P0 NANOSLEEP.SYNCS 0x989680 ;  /* 0x009896800000895d */ /* 0x004fea0003900000 */
[----:B------:R-:W2:Y:S02]  /*8ae0*/  @!P0 SYNCS.PHASECHK.TRANS64 P0, [R0+URZ], R3 ;  /* 0x00000003000085a7 */ /* 0x000ea400080010ff */
[----:B--2---:R-:W-:Y:S05]  /*8af0*/  @!P0 BRA `(.L_x_144) ;  /* 0xfffffffc00f08947 */ /* 0x004fea000383ffff */
[----:B------:R-:W-:Y:S05]  /*8b00*/  BRA `(.L_x_145) ;  /* 0xffffffa000047947 */ /* 0x000fea000383ffff */
.L_x_47:
[----:B----4-:R-:W-:-:S07]  /*8b10*/  MOV R0, UR5 ;  /* 0x0000000500007c02 */ /* 0x010fce0008000f00 */
.L_x_146:
[----:B-1----:R1:W2:Y:S02]  /*8b20*/  SYNCS.PHASECHK.TRANS64.TRYWAIT P0, [R0+URZ], R3 ;  /* 0x00000003000075a7 */ /* 0x0022a400080011ff */
[----:B--2---:R-:W-:Y:S05]  /*8b30*/  @!P0 NANOSLEEP.SYNCS 0x989680 ;  /* 0x009896800000895d */ /* 0x004fea0003900000 */
[----:B------:R-:W2:Y:S02]  /*8b40*/  @!P0 SYNCS.PHASECHK.TRANS64 P0, [R0+URZ], R3 ;  /* 0x00000003000085a7 */ /* 0x000ea400080010ff */
[----:B--2---:R-:W-:Y:S05]  /*8b50*/  @!P0 BRA `(.L_x_146) ;  /* 0xfffffffc00f08947 */ /* 0x004fea000383ffff */
[----:B------:R-:W-:Y:S05]  /*8b60*/  BRA `(.L_x_147) ;  /* 0xffffffa000107947 */ /* 0x000fea000383ffff */
.L_x_48:
[----:B----4-:R-:W-:-:S07]  /*8b70*/  MOV R0, UR5 ;  /* 0x0000000500007c02 */ /* 0x010fce0008000f00 */
.L_x_148:
[----:B-1----:R1:W2:Y:S02]  /*8b80*/  SYNCS.PHASECHK.TRANS64.TRYWAIT P0, [R0+URZ], R3 ;  /* 0x00000003000075a7 */ /* 0x0022a400080011ff */
[----:B--2---:R-:W-:Y:S05]  /*8b90*/  @!P0 NANOSLEEP.SYNCS 0x989680 ;  /* 0x009896800000895d */ /* 0x004fea0003900000 */
[----:B------:R-:W2:Y:S02]  /*8ba0*/  @!P0 SYNCS.PHASECHK.TRANS64 P0, [R0+URZ], R3 ;  /* 0x00000003000085a7 */ /* 0x000ea400080010ff */
[----:B--2---:R-:W-:Y:S05]  /*8bb0*/  @!P0 BRA `(.L_x_148) ;  /* 0xfffffffc00f08947 */ /* 0x004fea000383ffff */
[----:B------:R-:W-:Y:S05]  /*8bc0*/  BRA `(.L_x_149) ;  /* 0xffffffa0001c7947 */ /* 0x000fea000383ffff */
.L_x_49:
[----:B----4-:R-:W-:-:S07]  /*8bd0*/  MOV R0, UR5 ;  /* 0x0000000500007c02 */ /* 0x010fce0008000f00 */
.L_x_150:
[----:B-1----:R1:W2:Y:S02]  /*8be0*/  SYNCS.PHASECHK.TRANS64.TRYWAIT P0, [R0+URZ], R3 ;  /* 0x00000003000075a7 */ /* 0x0022a400080011ff */
[----:B--2---:R-:W-:Y:S05]  /*8bf0*/  @!P0 NANOSLEEP.SYNCS 0x989680 ;  /* 0x009896800000895d */ /* 0x004fea0003900000 */
[----:B------:R-:W2:Y:S02]  /*8c00*/  @!P0 SYNCS.PHASECHK.TRANS64 P0, [R0+URZ], R3 ;  /* 0x00000003000085a7 */ /* 0x000ea400080010ff */
[----:B--2---:R-:W-:Y:S05]  /*8c10*/  @!P0 BRA `(.L_x_150) ;  /* 0xfffffffc00f08947 */ /* 0x004fea000383ffff */
[----:B------:R-:W-:Y:S05]  /*8c20*/  BRA `(.L_x_151) ;  /* 0xffffffa000287947 */ /* 0x000fea000383ffff */
.L_x_50:
[----:B----4-:R-:W-:-:S07]  /*8c30*/  MOV R0, UR5 ;  /* 0x0000000500007c02 */ /* 0x010fce0008000f00 */
.L_x_152:
[----:B-1----:R1:W2:Y:S02]  /*8c40*/  SYNCS.PHASECHK.TRANS64.TRYWAIT P0, [R0+URZ], R3 ;  /* 0x00000003000075a7 */ /* 0x0022a400080011ff */
[----:B--2---:R-:W-:Y:S05]  /*8c50*/  @!P0 NANOSLEEP.SYNCS 0x989680 ;  /* 0x009896800000895d */ /* 0x004fea0003900000 */
[----:B------:R-:W2:Y:S02]  /*8c60*/  @!P0 SYNCS.PHASECHK.TRANS64 P0, [R0+URZ], R3 ;  /* 0x00000003000085a7 */ /* 0x000ea400080010ff */
[----:B--2---:R-:W-:Y:S05]  /*8c70*/  @!P0 BRA `(.L_x_152) ;  /* 0xfffffffc00f08947 */ /* 0x004fea000383ffff */
[----:B------:R-:W-:Y:S05]  /*8c80*/  BRA `(.L_x_153) ;  /* 0xffffffa000347947 */ /* 0x000fea000383ffff */
.L_x_51:
[----:B----4-:R-:W-:-:S07]  /*8c90*/  MOV R0, UR5 ;  /* 0x0000000500007c02 */ /* 0x010fce0008000f00 */
.L_x_154:
[----:B-1----:R1:W2:Y:S02]  /*8ca0*/  SYNCS.PHASECHK.TRANS64.TRYWAIT P0, [R0+URZ], R3 ;  /* 0x00000003000075a7 */ /* 0x0022a400080011ff */
[----:B--2---:R-:W-:Y:S05]  /*8cb0*/  @!P0 NANOSLEEP.SYNCS 0x989680 ;  /* 0x009896800000895d */ /* 0x004fea0003900000 */
[----:B------:R-:W2:Y:S02]  /*8cc0*/  @!P0 SYNCS.PHASECHK.TRANS64 P0, [R0+URZ], R3 ;  /* 0x00000003000085a7 */ /* 0x000ea400080010ff */
[----:B--2---:R-:W-:Y:S05]  /*8cd0*/  @!P0 BRA `(.L_x_154) ;  /* 0xfffffffc00f08947 */ /* 0x004fea000383ffff */
[----:B------:R-:W-:Y:S05]  /*8ce0*/  BRA `(.L_x_155) ;  /* 0xffffffa000407947 */ /* 0x000fea000383ffff */
.L_x_52:
[----:B----4-:R-:W-:-:S07]  /*8cf0*/  MOV R0, UR5 ;  /* 0x0000000500007c02 */ /* 0x010fce0008000f00 */
.L_x_156:
[----:B-1----:R1:W2:Y:S02]  /*8d00*/  SYNCS.PHASECHK.TRANS64.TRYWAIT P0, [R0+URZ], R3 ;  /* 0x00000003000075a7 */ /* 0x0022a400080011ff */
[----:B--2---:R-:W-:Y:S05]  /*8d10*/  @!P0 NANOSLEEP.SYNCS 0x989680 ;  /* 0x009896800000895d */ /* 0x004fea0003900000 */
[----:B------:R-:W2:Y:S02]  /*8d20*/  @!P0 SYNCS.PHASECHK.TRANS64 P0, [R0+URZ], R3 ;  /* 0x00000003000085a7 */ /* 0x000ea400080010ff */
[----:B--2---:R-:W-:Y:S05]  /*8d30*/  @!P0 BRA `(.L_x_156) ;  /* 0xfffffffc00f08947 */ /* 0x004fea000383ffff */
[----:B------:R-:W-:Y:S05]  /*8d40*/  BRA `(.L_x_157) ;  /* 0xffffffa0004c7947 */ /* 0x000fea000383ffff */
.L_x_53:
[----:B----4-:R-:W-:-:S07]  /*8d50*/  MOV R0, UR5 ;  /* 0x0000000500007c02 */ /* 0x010fce0008000f00 */
.L_x_158:
[----:B-1----:R1:W2:Y:S02]  /*8d60*/  SYNCS.PHASECHK.TRANS64.TRYWAIT P0, [R0+URZ], R3 ;  /* 0x00000003000075a7 */ /* 0x0022a400080011ff */
[----:B--2---:R-:W-:Y:S05]  /*8d70*/  @!P0 NANOSLEEP.SYNCS 0x989680 ;  /* 0x009896800000895d */ /* 0x004fea0003900000 */
[----:B------:R-:W2:Y:S02]  /*8d80*/  @!P0 SYNCS.PHASECHK.TRANS64 P0, [R0+URZ], R3 ;  /* 0x00000003000085a7 */ /* 0x000ea400080010ff */
[----:B--2---:R-:W-:Y:S05]  /*8d90*/  @!P0 BRA `(.L_x_158) ;  /* 0xfffffffc00f08947 */ /* 0x004fea000383ffff */
[----:B------:R-:W-:Y:S05]  /*8da0*/  BRA `(.L_x_159) ;  /* 0xffffffa000587947 */ /* 0x000fea000383ffff */
.L_x_54:
[----:B----4-:R-:W-:-:S07]  /*8db0*/  MOV R0, UR5 ;  /* 0x0000000500007c02 */ /* 0x010fce0008000f00 */
.L_x_160:
[----:B-1----:R1:W2:Y:S02]  /*8dc0*/  SYNCS.PHASECHK.TRANS64.TRYWAIT P0, [R0+URZ], R3 ;  /* 0x00000003000075a7 */ /* 0x0022a400080011ff */
[----:B--2---:R-:W-:Y:S05]  /*8dd0*/  @!P0 NANOSLEEP.SYNCS 0x989680 ;  /* 0x009896800000895d */ /* 0x004fea0003900000 */
[----:B------:R-:W2:Y:S02]  /*8de0*/  @!P0 SYNCS.PHASECHK.TRANS64 P0, [R0+URZ], R3 ;  /* 0x00000003000085a7 */ /* 0x000ea400080010ff */
[----:B--2---:R-:W-:Y:S05]  /*8df0*/  @!P0 BRA `(.L_x_160) ;  /* 0xfffffffc00f08947 */ /* 0x004fea000383ffff */
[----:B------:R-:W-:Y:S05]  /*8e00*/  BRA `(.L_x_161) ;  /* 0xffffffa000647947 */ /* 0x000fea000383ffff */
.L_x_55:
[----:B----4-:R-:W-:-:S07]  /*8e10*/  MOV R0, UR5 ;  /* 0x0000000500007c02 */ /* 0x010fce0008000f00 */
.L_x_162:
[----:B-1----:R1:W2:Y:S02]  /*8e20*/  SYNCS.PHASECHK.TRANS64.TRYWAIT P0, [R0+URZ], R3 ;  /* 0x00000003000075a7 */ /* 0x0022a400080011ff */
[----:B--2---:R-:W-:Y:S05]  /*8e30*/  @!P0 NANOSLEEP.SYNCS 0x989680 ;  /* 0x009896800000895d */ /* 0x004fea0003900000 */
[----:B------:R-:W2:Y:S02]  /*8e40*/  @!P0 SYNCS.PHASECHK.TRANS64 P0, [R0+URZ], R3 ;  /* 0x00000003000085a7 */ /* 0x000ea400080010ff */
[----:B--2---:R-:W-:Y:S05]  /*8e50*/  @!P0 BRA `(.L_x_162) ;  /* 0xfffffffc00f08947 */ /* 0x004fea000383ffff */
[----:B------:R-:W-:Y:S05]  /*8e60*/  BRA `(.L_x_163) ;  /* 0xffffffa000707947 */ /* 0x000fea000383ffff */
.L_x_56:
[----:B----4-:R-:W-:-:S07]  /*8e70*/  MOV R0, UR5 ;  /* 0x0000000500007c02 */ /* 0x010fce0008000f00 */
.L_x_164:
[----:B-1----:R1:W2:Y:S02]  /*8e80*/  SYNCS.PHASECHK.TRANS64.TRYWAIT P0, [R0+URZ], R3 ;  /* 0x00000003000075a7 */ /* 0x0022a400080011ff */
[----:B--2---:R-:W-:Y:S05]  /*8e90*/  @!P0 NANOSLEEP.SYNCS 0x989680 ;  /* 0x009896800000895d */ /* 0x004fea0003900000 */
[----:B------:R-:W2:Y:S02]  /*8ea0*/  @!P0 SYNCS.PHASECHK.TRANS64 P0, [R0+URZ], R3 ;  /* 0x00000003000085a7 */ /* 0x000ea400080010ff */
[----:B--2---:R-:W-:Y:S05]  /*8eb0*/  @!P0 BRA `(.L_x_164) ;  /* 0xfffffffc00f08947 */ /* 0x004fea000383ffff */
[----:B------:R-:W-:Y:S05]  /*8ec0*/  BRA `(.L_x_165) ;  /* 0xffffffa0007c7947 */ /* 0x000fea000383ffff */
.L_x_57:
[----:B----4-:R-:W-:-:S07]  /*8ed0*/  MOV R0, UR5 ;  /* 0x0000000500007c02 */ /* 0x010fce0008000f00 */
.L_x_166:
[----:B-1----:R1:W2:Y:S02]  /*8ee0*/  SYNCS.PHASECHK.TRANS64.TRYWAIT P0, [R0+URZ], R3 ;  /* 0x00000003000075a7 */ /* 0x0022a400080011ff */
[----:B--2---:R-:W-:Y:S05]  /*8ef0*/  @!P0 NANOSLEEP.SYNCS 0x989680 ;  /* 0x009896800000895d */ /* 0x004fea0003900000 */
[----:B------:R-:W2:Y:S02]  /*8f00*/  @!P0 SYNCS.PHASECHK.TRANS64 P0, [R0+URZ], R3 ;  /* 0x00000003000085a7 */ /* 0x000ea400080010ff */
[----:B--2---:R-:W-:Y:S05]  /*8f10*/  @!P0 BRA `(.L_x_166) ;  /* 0xfffffffc00f08947 */ /* 0x004fea000383ffff */
[----:B------:R-:W-:Y:S05]  /*8f20*/  BRA `(.L_x_167) ;  /* 0xffffffa000887947 */ /* 0x000fea000383ffff */
.L_x_58:
[----:B----4-:R-:W-:-:S07]  /*8f30*/  MOV R0, UR5 ;  /* 0x0000000500007c02 */ /* 0x010fce0008000f00 */
.L_x_168:
[----:B-1----:R1:W2:Y:S02]  /*8f40*/  SYNCS.PHASECHK.TRANS64.TRYWAIT P0, [R0+URZ], R3 ;  /* 0x00000003000075a7 */ /* 0x0022a400080011ff */
[----:B--2---:R-:W-:Y:S05]  /*8f50*/  @!P0 NANOSLEEP.SYNCS 0x989680 ;  /* 0x009896800000895d */ /* 0x004fea0003900000 */
[----:B------:R-:W2:Y:S02]  /*8f60*/  @!P0 SYNCS.PHASECHK.TRANS64 P0, [R0+URZ], R3 ;  /* 0x00000003000085a7 */ /* 0x000ea400080010ff */
[----:B--2---:R-:W-:Y:S05]  /*8f70*/  @!P0 BRA `(.L_x_168) ;  /* 0xfffffffc00f08947 */ /* 0x004fea000383ffff */
[----:B------:R-:W-:Y:S05]  /*8f80*/  BRA `(.L_x_169) ;  /* 0xffffffa000947947 */ /* 0x000fea000383ffff */
.L_x_59:
[----:B----4-:R-:W-:-:S07]  /*8f90*/  MOV R0, UR5 ;  /* 0x0000000500007c02 */ /* 0x010fce0008000f00 */
.L_x_170:
[----:B-1----:R1:W2:Y:S02]  /*8fa0*/  SYNCS.PHASECHK.TRANS64.TRYWAIT P0, [R0+URZ], R3 ;  /* 0x00000003000075a7 */ /* 0x0022a400080011ff */
[----:B--2---:R-:W-:Y:S05]  /*8fb0*/  @!P0 NANOSLEEP.SYNCS 0x989680 ;  /* 0x009896800000895d */ /* 0x004fea0003900000 */
[----:B------:R-:W2:Y:S02]  /*8fc0*/  @!P0 SYNCS.PHASECHK.TRANS64 P0, [R0+URZ], R3 ;  /* 0x00000003000085a7 */ /* 0x000ea400080010ff */
[----:B--2---:R-:W-:Y:S05]  /*8fd0*/  @!P0 BRA `(.L_x_170) ;  /* 0xfffffffc00f08947 */ /* 0x004fea000383ffff */
[----:B------:R-:W-:Y:S05]  /*8fe0*/  BRA `(.L_x_171) ;  /* 0xffffffa000a07947 */ /* 0x000fea000383ffff */
.L_x_60:
[----:B----4-:R-:W-:-:S07]  /*8ff0*/  MOV R0, UR5 ;  /* 0x0000000500007c02 */ /* 0x010fce0008000f00 */
.L_x_172:
[----:B-1----:R1:W2:Y:S02]  /*9000*/  SYNCS.PHASECHK.TRANS64.TRYWAIT P0, [R0+URZ], R3 ;  /* 0x00000003000075a7 */ /* 0x0022a400080011ff */
[----:B--2---:R-:W-:Y:S05]  /*9010*/  @!P0 NANOSLEEP.SYNCS 0x989680 ;  /* 0x009896800000895d */ /* 0x004fea0003900000 */
[----:B------:R-:W2:Y:S02]  /*9020*/  @!P0 SYNCS.PHASECHK.TRANS64 P0, [R0+URZ], R3 ;  /* 0x00000003000085a7 */ /* 0x000ea400080010ff */
[----:B--2---:R-:W-:Y:S05]  /*9030*/  @!P0 BRA `(.L_x_172) ;  /* 0xfffffffc00f08947 */ /* 0x004fea000383ffff */
[----:B------:R-:W-:Y:S05]  /*9040*/  BRA `(.L_x_173) ;  /* 0xffffffa000ac7947 */ /* 0x000fea000383ffff */
.L_x_61:
[----:B----4-:R-:W-:-:S07]  /*9050*/  MOV R0, UR5 ;  /* 0x0000000500007c02 */ /* 0x010fce0008000f00 */
.L_x_174:
[----:B-1----:R1:W2:Y:S02]  /*9060*/  SYNCS.PHASECHK.TRANS64.TRYWAIT P0, [R0+URZ], R3 ;  /* 0x00000003000075a7 */ /* 0x0022a400080011ff */
[----:B--2---:R-:W-:Y:S05]  /*9070*/  @!P0 NANOSLEEP.SYNCS 0x989680 ;  /* 0x009896800000895d */ /* 0x004fea0003900000 */
[----:B------:R-:W2:Y:S02]  /*9080*/  @!P0 SYNCS.PHASECHK.TRANS64 P0, [R0+URZ], R3 ;  /* 0x00000003000085a7 */ /* 0x000ea400080010ff */
[----:B--2---:R-:W-:Y:S05]  /*9090*/  @!P0 BRA `(.L_x_174) ;  /* 0xfffffffc00f08947 */ /* 0x004fea000383ffff */
[----:B------:R-:W-:Y:S05]  /*90a0*/  BRA `(.L_x_175) ;  /* 0xffffffa000b87947 */ /* 0x000fea000383ffff */
.L_x_62:
[----:B----4-:R-:W-:-:S07]  /*90b0*/  MOV R0, UR5 ;  /* 0x0000000500007c02 */ /* 0x010fce0008000f00 */
.L_x_176:
[----:B-1----:R1:W2:Y:S02]  /*90c0*/  SYNCS.PHASECHK.TRANS64.TRYWAIT P0, [R0+URZ], R3 ;  /* 0x00000003000075a7 */ /* 0x0022a400080011ff */
[----:B--2---:R-:W-:Y:S05]  /*90d0*/  @!P0 NANOSLEEP.SYNCS 0x989680 ;  /* 0x009896800000895d */ /* 0x004fea0003900000 */
[----:B------:R-:W2:Y:S02]  /*90e0*/  @!P0 SYNCS.PHASECHK.TRANS64 P0, [R0+URZ], R3 ;  /* 0x00000003000085a7 */ /* 0x000ea400080010ff */
[----:B--2---:R-:W-:Y:S05]  /*90f0*/  @!P0 BRA `(.L_x_176) ;  /* 0xfffffffc00f08947 */ /* 0x004fea000383ffff */
[----:B------:R-:W-:Y:S05]  /*9100*/  BRA `(.L_x_177) ;  /* 0xffffffa000c47947 */ /* 0x000fea000383ffff */
.L_x_63:
[----:B----4-:R-:W-:-:S07]  /*9110*/  MOV R0, UR5 ;  /* 0x0000000500007c02 */ /* 0x010fce0008000f00 */
.L_x_178:
[----:B-1----:R1:W2:Y:S02]  /*9120*/  SYNCS.PHASECHK.TRANS64.TRYWAIT P0, [R0+URZ], R3 ;  /* 0x00000003000075a7 */ /* 0x0022a400080011ff */
[----:B--2---:R-:W-:Y:S05]  /*9130*/  @!P0 NANOSLEEP.SYNCS 0x989680 ;  /* 0x009896800000895d */ /* 0x004fea0003900000 */
[----:B------:R-:W2:Y:S02]  /*9140*/  @!P0 SYNCS.PHASECHK.TRANS64 P0, [R0+URZ], R3 ;  /* 0x00000003000085a7 */ /* 0x000ea400080010ff */
[----:B--2---:R-:W-:Y:S05]  /*9150*/  @!P0 BRA `(.L_x_178) ;  /* 0xfffffffc00f08947 */ /* 0x004fea000383ffff */
[----:B------:R-:W-:Y:S05]  /*9160*/  BRA `(.L_x_179) ;  /* 0xffffffa000d07947 */ /* 0x000fea000383ffff */
.L_x_66:
[----:B-1----:R1:W2:Y:S02]  /*9170*/  SYNCS.PHASECHK.TRANS64.TRYWAIT P0, [R0+URZ+0x240], R5 ;  /* 0x00024005000075a7 */ /* 0x0022a400080011ff */
[----:B--2---:R-:W-:Y:S05]  /*9180*/  @!P0 NANOSLEEP.SYNCS 0x989680 ;  /* 0x009896800000895d */ /* 0x004fea0003900000 */
[----:B------:R-:W2:Y:S02]  /*9190*/  @!P0 SYNCS.PHASECHK.TRANS64 P0, [R0+URZ+0x240], R5 ;  /* 0x00024005000085a7 */ /* 0x000ea400080010ff */
[----:B--2---:R-:W-:Y:S05]  /*91a0*/  @!P0 BRA `(.L_x_66) ;  /* 0xfffffffc00f08947 */ /* 0x004fea000383ffff */
[----:B------:R-:W-:Y:S05]  /*91b0*/  BRA `(.L_x_180) ;  /* 0xffffffa4002c7947 */ /* 0x000fea000383ffff */
.L_x_67:
[----:B------:R-:W-:-:S07]  /*91c0*/  MOV R0, UR5 ;  /* 0x0000000500007c02 */ /* 0x000fce0008000f00 */
.L_x_181:
[----:B-1----:R1:W2:Y:S02]  /*91d0*/  SYNCS.PHASECHK.TRANS64.TRYWAIT P0, [R0+URZ+0x1f0], R5 ;  /* 0x0001f005000075a7 */ /* 0x0022a400080011ff */
[----:B--2---:R-:W-:Y:S05]  /*91e0*/  @!P0 NANOSLEEP.SYNCS 0x989680 ;  /* 0x009896800000895d */ /* 0x004fea0003900000 */
[----:B------:R-:W2:Y:S02]  /*91f0*/  @!P0 SYNCS.PHASECHK.TRANS64 P0, [R0+URZ+0x1f0], R5 ;  /* 0x0001f005000085a7 */ /* 0x000ea400080010ff */
[----:B--2---:R-:W-:Y:S05]  /*9200*/  @!P0 BRA `(.L_x_181) ;  /* 0xfffffffc00f08947 */ /* 0x004fea000383ffff */
[----:B------:R-:W-:Y:S05]  /*9210*/  BRA `(.L_x_182) ;  /* 0xffffffa4003c7947 */ /* 0x000fea000383ffff */
.L_x_68:
[----:B-1----:R1:W2:Y:S02]  /*9220*/  SYNCS.PHASECHK.TRANS64.TRYWAIT P1, [R0+URZ+0x1e0], R5 ;  /* 0x0001e005000075a7 */ /* 0x0022a400080211ff */
[----:B--2---:R-:W-:Y:S05]  /*9230*/  @!P1 NANOSLEEP.SYNCS 0x989680 ;  /* 0x009896800000995d */ /* 0x004fea0003900000 */
[----:B------:R-:W2:Y:S02]  /*9240*/  @!P1 SYNCS.PHASECHK.TRANS64 P1, [R0+URZ+0x1e0], R5 ;  /* 0x0001e005000095a7 */ /* 0x000ea400080210ff */
[----:B--2---:R-:W-:Y:S05]  /*9250*/  @!P1 BRA `(.L_x_68) ;  /* 0xfffffffc00f09947 */ /* 0x004fea000383ffff */
[----:B------:R-:W-:Y:S05]  /*9260*/  BRA `(.L_x_183) ;  /* 0xffffffa4006c7947 */ /* 0x000fea000383ffff */
.L_x_71:
[----:B------:R-:W-:-:S07]  /*9270*/  MOV R0, UR5 ;  /* 0x0000000500007c02 */ /* 0x000fce0008000f00 */
.L_x_184:
[----:B-1----:R1:W2:Y:S02]  /*9280*/  SYNCS.PHASECHK.TRANS64.TRYWAIT P0, [R0+URZ+0x1f0], R3 ;  /* 0x0001f003000075a7 */ /* 0x0022a400080011ff */
[----:B--2---:R-:W-:Y:S05]  /*9290*/  @!P0 NANOSLEEP.SYNCS 0x989680 ;  /* 0x009896800000895d */ /* 0x004fea0003900000 */
[----:B------:R-:W2:Y:S02]  /*92a0*/  @!P0 SYNCS.PHASECHK.TRANS64 P0, [R0+URZ+0x1f0], R3 ;  /* 0x0001f003000085a7 */ /* 0x000ea400080010ff */
[----:B--2---:R-:W-:Y:S05]  /*92b0*/  @!P0 BRA `(.L_x_184) ;  /* 0xfffffffc00f08947 */ /* 0x004fea000383ffff */
[----:B------:R-:W-:Y:S05]  /*92c0*/  BRA `(.L_x_70) ;  /* 0xffffffa400c07947 */ /* 0x000fea000383ffff */
.L_x_78:
[----:B-1----:R1:W2:Y:S02]  /*92d0*/  SYNCS.PHASECHK.TRANS64.TRYWAIT P1, [R0+URZ+0x1e0], R5 ;  /* 0x0001e005000075a7 */ /* 0x0022a400080211ff */
[----:B--2---:R-:W-:Y:S05]  /*92e0*/  @!P1 NANOSLEEP.SYNCS 0x989680 ;  /* 0x009896800000995d */ /* 0x004fea0003900000 */
[----:B------:R-:W2:Y:S02]  /*92f0*/  @!P1 SYNCS.PHASECHK.TRANS64 P1, [R0+URZ+0x1e0], R5 ;  /* 0x0001e005000095a7 */ /* 0x000ea400080210ff */
[----:B--2---:R-:W-:Y:S05]  /*9300*/  @!P1 BRA `(.L_x_78) ;  /* 0xfffffffc00f09947 */ /* 0x004fea000383ffff */
[----:B------:R-:W-:Y:S05]  /*9310*/  BRA `(.L_x_185) ;  /* 0xffffffac00187947 */ /* 0x000fea000383ffff */
.L_x_79:
[----:B------:R-:W-:-:S07]  /*9320*/  MOV R3, UR14 ;  /* 0x0000000e00037c02 */ /* 0x000fce0008000f00 */
.L_x_186:
[----:B-1----:R1:W2:Y:S02]  /*9330*/  SYNCS.PHASECHK.TRANS64.TRYWAIT P0, [R3+URZ+0x220], R0 ;  /* 0x00022000030075a7 */ /* 0x0022a400080011ff */
[----:B--2---:R-:W-:Y:S05]  /*9340*/  @!P0 NANOSLEEP.SYNCS 0x989680 ;  /* 0x009896800000895d */ /* 0x004fea0003900000 */
[----:B------:R-:W2:Y:S02]  /*9350*/  @!P0 SYNCS.PHASECHK.TRANS64 P0, [R3+URZ+0x220], R0 ;  /* 0x00022000030085a7 */ /* 0x000ea400080010ff */
[----:B--2---:R-:W-:Y:S05]  /*9360*/  @!P0 BRA `(.L_x_186) ;  /* 0xfffffffc00f08947 */ /* 0x004fea000383ffff */
[----:B------:R-:W-:Y:S05]  /*9370*/  BRA `(.L_x_187) ;  /* 0xffffffac004c7947 */ /* 0x000fea000383ffff */
.L_x_82:
[----:B------:R-:W-:Y:S07]  /*9380*/  MOV R0, UR7 ;  /* 0x0000000700007c02 */ /* 0x000fee0008000f00 */
.L_x_188:
[----:B-1----:R1:W2:Y:S02]  /*9390*/  SYNCS.PHASECHK.TRANS64.TRYWAIT P0, [R0+URZ], R3 ;  /* 0x00000003000075a7 */ /* 0x0022a400080011ff */
[----:B--2---:R-:W-:Y:S05]  /*93a0*/  @!P0 NANOSLEEP.SYNCS 0x989680 ;  /* 0x009896800000895d */ /* 0x004fea0003900000 */
[----:B------:R-:W2:Y:S02]  /*93b0*/  @!P0 SYNCS.PHASECHK.TRANS64 P0, [R0+URZ], R3 ;  /* 0x00000003000085a7 */ /* 0x000ea400080010ff */
[----:B--2---:R-:W-:Y:S05]  /*93c0*/  @!P0 BRA `(.L_x_188) ;  /* 0xfffffffc00f08947 */ /* 0x004fea000383ffff */
[----:B------:R-:W-:Y:S05]  /*93d0*/  BRA `(.L_x_81) ;  /* 0xffffffac006c7947 */ /* 0x000fea000383ffff */
.L_x_85:
[----:B------:R-:W-:-:S07]  /*93e0*/  MOV R0, UR5 ;  /* 0x0000000500007c02 */ /* 0x000fce0008000f00 */
.L_x_189:
[----:B--2---:R2:W3:Y:S02]  /*93f0*/  SYNCS.PHASECHK.TRANS64.TRYWAIT P0, [R0+URZ], R3 ;  /* 0x00000003000075a7 */ /* 0x0044e400080011ff */
[----:B---3--:R-:W-:Y:S05]  /*9400*/  @!P0 NANOSLEEP.SYNCS 0x989680 ;  /* 0x009896800000895d */ /* 0x008fea0003900000 */
[----:B------:R-:W3:Y:S02]  /*9410*/  @!P0 SYNCS.PHASECHK.TRANS64 P0, [R0+URZ], R3 ;  /* 0x00000003000085a7 */ /* 0x000ee400080010ff */
[----:B---3--:R-:W-:Y:S05]  /*9420*/  @!P0 BRA `(.L_x_189) ;  /* 0xfffffffc00f08947 */ /* 0x008fea000383ffff */
[----:B------:R-:W-:Y:S05]  /*9430*/  BRA `(.L_x_190) ;  /* 0xffffffb0000c7947 */ /* 0x000fea000383ffff */
.L_x_86:
[----:B------:R-:W-:-:S07]  /*9440*/  MOV R0, UR5 ;  /* 0x0000000500007c02 */ /* 0x000fce0008000f00 */
.L_x_191:
[----:B--2---:R2:W3:Y:S02]  /*9450*/  SYNCS.PHASECHK.TRANS64.TRYWAIT P0, [R0+URZ], R3 ;  /* 0x00000003000075a7 */ /* 0x0044e400080011ff */
[----:B---3--:R-:W-:Y:S05]  /*9460*/  @!P0 NANOSLEEP.SYNCS 0x989680 ;  /* 0x009896800000895d */ /* 0x008fea0003900000 */
[----:B------:R-:W3:Y:S02]  /*9470*/  @!P0 SYNCS.PHASECHK.TRANS64 P0, [R0+URZ], R3 ;  /* 0x00000003000085a7 */ /* 0x000ee400080010ff */
[----:B---3--:R-:W-:Y:S05]  /*9480*/  @!P0 BRA `(.L_x_191) ;  /* 0xfffffffc00f08947 */ /* 0x008fea000383ffff */
[----:B------:R-:W-:Y:S05]  /*9490*/  BRA `(.L_x_192) ;  /* 0xffffffb000187947 */ /* 0x000fea000383ffff */
.L_x_87:
[----:B------:R-:W-:-:S07]  /*94a0*/  MOV R0, UR5 ;  /* 0x0000000500007c02 */ /* 0x000fce0008000f00 */
.L_x_193:
[----:B--2---:R2:W3:Y:S02]  /*94b0*/  SYNCS.PHASECHK.TRANS64.TRYWAIT P0, [R0+URZ], R3 ;  /* 0x00000003000075a7 */ /* 0x0044e400080011ff */
[----:B---3--:R-:W-:Y:S05]  /*94c0*/  @!P0 NANOSLEEP.SYNCS 0x989680 ;  /* 0x009896800000895d */ /* 0x008fea0003900000 */
[----:B------:R-:W3:Y:S02]  /*94d0*/  @!P0 SYNCS.PHASECHK.TRANS64 P0, [R0+URZ], R3 ;  /* 0x00000003000085a7 */ /* 0x000ee400080010ff */
[----:B---3--:R-:W-:Y:S05]  /*94e0*/  @!P0 BRA `(.L_x_193) ;  /* 0xfffffffc00f08947 */ /* 0x008fea000383ffff */
[----:B------:R-:W-:Y:S05]  /*94f0*/  BRA `(.L_x_194) ;  /* 0xffffffb000247947 */ /* 0x000fea000383ffff */
.L_x_88:
[----:B------:R-:W-:-:S07]  /*9500*/  MOV R0, UR6 ;  /* 0x0000000600007c02 */ /* 0x000fce0008000f00 */
.L_x_195:
[----:B--2---:R2:W3:Y:S02]  /*9510*/  SYNCS.PHASECHK.TRANS64.TRYWAIT P0, [R0+URZ], R3 ;  /* 0x00000003000075a7 */ /* 0x0044e400080011ff */
[----:B---3--:R-:W-:Y:S05]  /*9520*/  @!P0 NANOSLEEP.SYNCS 0x989680 ;  /* 0x009896800000895d */ /* 0x008fea0003900000 */
[----:B------:R-:W3:Y:S02]  /*9530*/  @!P0 SYNCS.PHASECHK.TRANS64 P0, [R0+URZ], R3 ;  /* 0x00000003000085a7 */ /* 0x000ee400080010ff */
[----:B---3--:R-:W-:Y:S05]  /*9540*/  @!P0 BRA `(.L_x_195) ;  /* 0xfffffffc00f08947 */ /* 0x008fea000383ffff */
[----:B------:R-:W-:Y:S05]  /*9550*/  BRA `(.L_x_196) ;  /* 0xffffffb000307947 */ /* 0x000fea000383ffff */
.L_x_93:
[----:B--2---:R2:W3:Y:S02]  /*9560*/  SYNCS.PHASECHK.TRANS64.TRYWAIT P0, [R0+URZ+0x1e0], R3 ;  /* 0x0001e003000075a7 */ /* 0x0044e400080011ff */
[----:B---3--:R-:W-:Y:S05]  /*9570*/  @!P0 NANOSLEEP.SYNCS 0x989680 ;  /* 0x009896800000895d */ /* 0x008fea0003900000 */
[----:B------:R-:W3:Y:S02]  /*9580*/  @!P0 SYNCS.PHASECHK.TRANS64 P0, [R0+URZ+0x1e0], R3 ;  /* 0x0001e003000085a7 */ /* 0x000ee400080010ff */
[----:B---3--:R-:W-:Y:S05]  /*9590*/  @!P0 BRA `(.L_x_93) ;  /* 0xfffffffc00f08947 */ /* 0x008fea000383ffff */
[----:B------:R-:W-:Y:S05]  /*95a0*/  BRA `(.L_x_197) ;  /* 0xffffffb4002c7947 */ /* 0x000fea000383ffff */
.L_x_96:
[----:B------:R-:W-:Y:S07]  /*95b0*/  MOV R0, UR7 ;  /* 0x0000000700007c02 */ /* 0x000fee0008000f00 */
.L_x_198:
[----:B--2---:R2:W3:Y:S02]  /*95c0*/  SYNCS.PHASECHK.TRANS64.TRYWAIT P0, [R0+URZ+0x1d8], R3 ;  /* 0x0001d803000075a7 */ /* 0x0044e400080011ff */
[----:B---3--:R-:W-:Y:S05]  /*95d0*/  @!P0 NANOSLEEP.SYNCS 0x989680 ;  /* 0x009896800000895d */ /* 0x008fea0003900000 */
[----:B------:R-:W3:Y:S02]  /*95e0*/  @!P0 SYNCS.PHASECHK.TRANS64 P0, [R0+URZ+0x1d8], R3 ;  /* 0x0001d803000085a7 */ /* 0x000ee400080010ff */
[----:B---3--:R-:W-:Y:S05]  /*95f0*/  @!P0 BRA `(.L_x_198) ;  /* 0xfffffffc00f08947 */ /* 0x008fea000383ffff */
[----:B------:R-:W-:Y:S05]  /*9600*/  BRA `(.L_x_95) ;  /* 0xffffffb800187947 */ /* 0x000fea000383ffff */
.L_x_99:
[----:B------:R-:W-:Y:S07]  /*9610*/  MOV R3, UR7 ;  /* 0x0000000700037c02 */ /* 0x000fee0008000f00 */
.L_x_199:
[----:B-1----:R1:W2:Y:S02]  /*9620*/  SYNCS.PHASECHK.TRANS64.TRYWAIT P2, [R3+URZ+0x1c8], R26 ;  /* 0x0001c81a030075a7 */ /* 0x0022a400080411ff */
[----:B--2---:R-:W-:Y:S05]  /*9630*/  @!P2 NANOSLEEP.SYNCS 0x989680 ;  /* 0x009896800000a95d */ /* 0x004fea0003900000 */
[----:B------:R-:W2:Y:S02]  /*9640*/  @!P2 SYNCS.PHASECHK.TRANS64 P2, [R3+URZ+0x1c8], R26 ;  /* 0x0001c81a0300a5a7 */ /* 0x000ea400080410ff */
[----:B--2---:R-:W-:Y:S05]  /*9650*/  @!P2 BRA `(.L_x_199) ;  /* 0xfffffffc00f0a947 */ /* 0x004fea000383ffff */
[----:B------:R-:W-:Y:S05]  /*9660*/  BRA `(.L_x_200) ;  /* 0xffffffb800ac7947 */ /* 0x000fea000383ffff */
.L_x_102:
[----:B--2---:R2:W4:Y:S02]  /*9670*/  SYNCS.PHASECHK.TRANS64.TRYWAIT P0, [R0+URZ+0x1e0], R3 ;  /* 0x0001e003000075a7 */ /* 0x00452400080011ff */
[----:B----4-:R-:W-:Y:S05]  /*9680*/  @!P0 NANOSLEEP.SYNCS 0x989680 ;  /* 0x009896800000895d */ /* 0x010fea0003900000 */
[----:B------:R-:W4:Y:S02]  /*9690*/  @!P0 SYNCS.PHASECHK.TRANS64 P0, [R0+URZ+0x1e0], R3 ;  /* 0x0001e003000085a7 */ /* 0x000f2400080010ff */
[----:B----4-:R-:W-:Y:S05]  /*96a0*/  @!P0 BRA `(.L_x_102) ;  /* 0xfffffffc00f08947 */ /* 0x010fea000383ffff */
[----:B------:R-:W-:Y:S05]  /*96b0*/  BRA `(.L_x_201) ;  /* 0xffffffc0003c7947 */ /* 0x000fea000383ffff */
.L_x_113:
[----:B-1----:R-:W-:Y:S04]  /*96c0*/  MOV R0, UR43 ;  /* 0x0000002b00007c02 */ /* 0x002fe80008000f00 */
[----:B------:R1:W2:Y:S03]  /*96d0*/  SYNCS.PHASECHK.TRANS64.TRYWAIT P1, [R0+URZ+0x1c0], R5 ;  /* 0x0001c005000075a7 */ /* 0x0002a600080211ff */
[----:B--2---:R-:W-:Y:S05]  /*96e0*/  @!P1 NANOSLEEP.SYNCS 0x989680 ;  /* 0x009896800000995d */ /* 0x004fea0003900000 */
[----:B------:R-:W2:Y:S02]  /*96f0*/  @!P1 SYNCS.PHASECHK.TRANS64 P1, [R0+URZ+0x1c0], R5 ;  /* 0x0001c005000095a7 */ /* 0x000ea400080210ff */
[----:B--2---:R-:W-:Y:S05]  /*9700*/  @!P1 BRA `(.L_x_113) ;  /* 0xfffffffc00ec9947 */ /* 0x004fea000383ffff */
[----:B------:R-:W-:Y:S05]  /*9710*/  BRA `(.L_x_112) ;  /* 0xffffffcc00547947 */ /* 0x000fea000383ffff */
.L_x_115:
[----:B------:R1:W1:Y:S02]  /*9720*/  SYNCS.PHASECHK.TRANS64.TRYWAIT P1, [R16+URZ+0x200], R3 ;  /* 0x00020003100075a7 */ /* 0x00026400080211ff */
[----:B-1----:R-:W-:Y:S05]  /*9730*/  @!P1 NANOSLEEP.SYNCS 0x989680 ;  /* 0x009896800000995d */ /* 0x002fea0003900000 */
[----:B------:R-:W1:Y:S02]  /*9740*/  @!P1 SYNCS.PHASECHK.TRANS64 P1, [R16+URZ+0x200], R3 ;  /* 0x00020003100095a7 */ /* 0x000e6400080210ff */
[----:B-1----:R-:W-:Y:S05]  /*9750*/  @!P1 BRA `(.L_x_115) ;  /* 0xfffffffc00f09947 */ /* 0x002fea000383ffff */
[----:B------:R-:W-:Y:S05]  /*9760*/  BRA `(.L_x_114) ;  /* 0xffffffcc00a47947 */ /* 0x000fea000383ffff */
        .weak           $__internal_0_$__cuda_sm10x_tcgen05_guardrail_trap_col_being_dealloced_not_returned_by_alloc
        .type           $__internal_0_$__cuda_sm10x_tcgen05_guardrail_trap_col_being_dealloced_not_returned_by_alloc,@function
        .size           $__internal_0_$__cuda_sm10x_tcgen05_guardrail_trap_col_being_dealloced_not_returned_by_alloc,($__internal_1_$__cuda_sm10x_tcgen05_guardrail_trap_phase_invalid_during_alloc - $__internal_0_$__cuda_sm10x_tcgen05_guardrail_trap_col_being_dealloced_not_returned_by_alloc)
$__internal_0_$__cuda_sm10x_tcgen05_guardrail_trap_col_being_dealloced_not_returned_by_alloc:
[----:B------:R-:W-:Y:S05]  /*9770*/  BPT.TRAP 0x1 ;  /* 0x000000040000795c */ /* 0x000fea0000300000 */
[----:B------:R-:W-:-:S04]  /*9780*/  HFMA2 R3, -RZ, RZ, 0, 0 ;  /* 0x00000000ff037431 */ /* 0x000fc800000001ff */
[----:B------:R-:W-:Y:S05]  /*9790*/  RET.REL.NODEC R2 `(_ZN7cutlass13device_kernelINS_4gemm6kernel13GemmUniversalIN4cute5tupleIJiiiiEEENS1_10collective13CollectiveMmaINS1_35MainloopSm100TmaUmmaWarpSpecializedILi28ELi2ELi4ENS5_IJNS4_1CILi1EEESB_SB_EEEEENS5_IJNSA_ILi128EEENSA_ILi96EEENSA_ILi32EEEEEENS_12float_e4m3_tENS5_IJlSB_lEEESI_SJ_NS4_8TiledMMAINS4_8MMA_AtomIJNS4_10MMA_TraitsINS4_19SM100_MMA_F8F6F4_SSEJSI_SI_fSE_SF_NS4_17integral_constantINS4_4UMMA5MajorELSQ_0EEESR_NSO_INSP_7ScaleInELSS_0EEEST_EEEEEENS4_6LayoutISC_NS5_IJNSA_ILi0EEESX_SX_EEEEENS5_IJNS4_10UnderscoreES10_S10_EEEEENS4_13SM90_TMA_LOADENS4_14ComposedLayoutINS4_7SwizzleILi1ELi4ELi3EEENS4_18smem_ptr_flag_bitsILi8EEENSW_INS5_IJNSA_ILi8EEESG_EEENS5_IJSG_SB_EEEEEEEvNS4_8identityES13_S1D_vS1E_EENS_8epilogue10collective18CollectiveEpilogueINS1G_23Sm100TmaWarpSpecializedILi1ELi1ELi96ELb0ELb0EEEJSH_NS5_IJNSW_ISE_SB_EENSW_ISF_SB_EEEEESI_SJ_SI_SJ_NS1G_6fusion15FusionCallbacksIS1K_NS1O_17LinearCombinationISI_fSI_fLNS_15FloatRoundStyleE2EEESH_S1N_JEEENS4_5SM1004TMEM4LOAD26SM100_TMEM_LOAD_32dp32b32xES13_S1D_NS4_39AutoVectorizingCopyWithAssumedAlignmentILi128EEENS4_14SM90_TMA_STOREES1D_S1Z_S1Z_EEEvvEEEEvNT_6ParamsE) ;  /* 0xffffff6802187950 */ /* 0x000fea0003c3ffff */
        .weak           $__internal_1_$__cuda_sm10x_tcgen05_guardrail_trap_phase_invalid_during_alloc
        .type           $__internal_1_$__cuda_sm10x_tcgen05_guardrail_trap_phase_invalid_during_alloc,@function
        .size           $__internal_1_$__cuda_sm10x_tcgen05_guardrail_trap_phase_invalid_during_alloc,($__internal_2_$__cuda_sm10x_tcgen05_guardrail_trap_unallocated_columns_being_dealloced - $__internal_1_$__cuda_sm10x_tcgen05_guardrail_trap_phase_invalid_during_alloc)
$__internal_1_$__cuda_sm10x_tcgen05_guardrail_trap_phase_invalid_during_alloc:
[----:B------:R-:W-:Y:S05]  /*97a0*/  BPT.TRAP 0x1 ;  /* 0x000000040000795c */ /* 0x000fea0000300000 */
[----:B------:R-:W-:-:S04]  /*97b0*/  MOV R3, 0x0 ;  /* 0x0000000000037802 */ /* 0x000fc80000000f00 */
[----:B------:R-:W-:Y:S05]  /*97c0*/  RET.REL.NODEC R2 `(_ZN7cutlass13device_kernelINS_4gemm6kernel13GemmUniversalIN4cute5tupleIJiiiiEEENS1_10collective13CollectiveMmaINS1_35MainloopSm100TmaUmmaWarpSpecializedILi28ELi2ELi4ENS5_IJNS4_1CILi1EEESB_SB_EEEEENS5_IJNSA_ILi128EEENSA_ILi96EEENSA_ILi32EEEEEENS_12float_e4m3_tENS5_IJlSB_lEEESI_SJ_NS4_8TiledMMAINS4_8MMA_AtomIJNS4_10MMA_TraitsINS4_19SM100_MMA_F8F6F4_SSEJSI_SI_fSE_SF_NS4_17integral_constantINS4_4UMMA5MajorELSQ_0EEESR_NSO_INSP_7ScaleInELSS_0EEEST_EEEEEENS4_6LayoutISC_NS5_IJNSA_ILi0EEESX_SX_EEEEENS5_IJNS4_10UnderscoreES10_S10_EEEEENS4_13SM90_TMA_LOADENS4_14ComposedLayoutINS4_7SwizzleILi1ELi4ELi3EEENS4_18smem_ptr_flag_bitsILi8EEENSW_INS5_IJNSA_ILi8EEESG_EEENS5_IJSG_SB_EEEEEEEvNS4_8identityES13_S1D_vS1E_EENS_8epilogue10collective18CollectiveEpilogueINS1G_23Sm100TmaWarpSpecializedILi1ELi1ELi96ELb0ELb0EEEJSH_NS5_IJNSW_ISE_SB_EENSW_ISF_SB_EEEEESI_SJ_SI_SJ_NS1G_6fusion15FusionCallbacksIS1K_NS1O_17LinearCombinationISI_fSI_fLNS_15FloatRoundStyleE2EEESH_S1N_JEEENS4_5SM1004TMEM4LOAD26SM100_TMEM_LOAD_32dp32b32xES13_S1D_NS4_39AutoVectorizingCopyWithAssumedAlignmentILi128EEENS4_14SM90_TMA_STOREES1D_S1Z_S1Z_EEEvvEEEEvNT_6ParamsE) ;  /* 0xffffff68020c7950 */ /* 0x000fea0003c3ffff */
        .weak           $__internal_2_$__cuda_sm10x_tcgen05_guardrail_trap_unallocated_columns_being_dealloced
        .type           $__internal_2_$__cuda_sm10x_tcgen05_guardrail_trap_unallocated_columns_being_dealloced,@function
        .size           $__internal_2_$__cuda_sm10x_tcgen05_guardrail_trap_unallocated_columns_being_dealloced,(.L_x_203 - $__internal_2_$__cuda_sm10x_tcgen05_guardrail_trap_unallocated_columns_being_dealloced)
$__internal_2_$__cuda_sm10x_tcgen05_guardrail_trap_unallocated_columns_being_dealloced:
[----:B------:R-:W-:Y:S05]  /*97d0*/  BPT.TRAP 0x1 ;  /* 0x000000040000795c */ /* 0x000fea0000300000 */
[----:B------:R-:W-:-:S04]  /*97e0*/  HFMA2 R3, -RZ, RZ, 0, 0 ;  /* 0x00000000ff037431 */ /* 0x000fc800000001ff */
[----:B------:R-:W-:Y:S05]  /*97f0*/  RET.REL.NODEC R2 `(_ZN7cutlass13device_kernelINS_4gemm6kernel13GemmUniversalIN4cute5tupleIJiiiiEEENS1_10collective13CollectiveMmaINS1_35MainloopSm100TmaUmmaWarpSpecializedILi28ELi2ELi4ENS5_IJNS4_1CILi1EEESB_SB_EEEEENS5_IJNSA_ILi128EEENSA_ILi96EEENSA_ILi32EEEEEENS_12float_e4m3_tENS5_IJlSB_lEEESI_SJ_NS4_8TiledMMAINS4_8MMA_AtomIJNS4_10MMA_TraitsINS4_19SM100_MMA_F8F6F4_SSEJSI_SI_fSE_SF_NS4_17integral_constantINS4_4UMMA5MajorELSQ_0EEESR_NSO_INSP_7ScaleInELSS_0EEEST_EEEEEENS4_6LayoutISC_NS5_IJNSA_ILi0EEESX_SX_EEEEENS5_IJNS4_10UnderscoreES10_S10_EEEEENS4_13SM90_TMA_LOADENS4_14ComposedLayoutINS4_7SwizzleILi1ELi4ELi3EEENS4_18smem_ptr_flag_bitsILi8EEENSW_INS5_IJNSA_ILi8EEESG_EEENS5_IJSG_SB_EEEEEEEvNS4_8identityES13_S1D_vS1E_EENS_8epilogue10collective18CollectiveEpilogueINS1G_23Sm100TmaWarpSpecializedILi1ELi1ELi96ELb0ELb0EEEJSH_NS5_IJNSW_ISE_SB_EENSW_ISF_SB_EEEEESI_SJ_SI_SJ_NS1G_6fusion15FusionCallbacksIS1K_NS1O_17LinearCombinationISI_fSI_fLNS_15FloatRoundStyleE2EEESH_S1N_JEEENS4_5SM1004TMEM4LOAD26SM100_TMEM_LOAD_32dp32b32xES13_S1D_NS4_39AutoVectorizingCopyWithAssumedAlignmentILi128EEENS4_14SM90_TMA_STOREES1D_S1Z_S1Z_EEEvvEEEEvNT_6ParamsE) ;  /* 0xffffff6802007950 */ /* 0x000fea0003c3ffff */
.L_x_202:
[----:B------:R-:W-:-:S00]  /*9800*/  BRA `(.L_x_202) ;  /* 0xfffffffc00fc7947 */ /* 0x000fc0000383ffff */
[----:B------:R-:W-:-:S00]  /*9810*/  NOP ;  /* 0x0000000000007918 */ /* 0x000fc00000000000 */
        /* <DEDUP_REMOVED lines=14> */
.L_x_203:


//--------------------- .nv.global.init           --------------------------
	.section	.nv.global.init,"aw",@progbits
.nv.global.init:
	.type		$str$27,@object
	.size		$str$27,($str$28 - $str$27)
$str$27:
        /*0000*/ 	.byte	0x28, 0x61, 0x64, 0x64, 0x72, 0x65, 0x73, 0x73, 0x20, 0x26, 0x20, 0x6d, 0x61, 0x73, 0x6b, 0x29
        /*0010*/ 	.byte	0x20, 0x3d, 0x3d, 0x20, 0x30, 0x00
	.type		$str$28,@object
	.size		$str$28,($str$26 - $str$28)
$str$28:
        /*0016*/ 	.byte	0x2f, 0x74, 0x6d, 0x70, 0x2f, 0x63, 0x75, 0x74, 0x6c, 0x61, 0x73, 0x73, 0x5f, 0x73, 0x77, 0x65
        /*0026*/ 	.byte	0x65, 0x70, 0x5f, 0x73, 0x72, 0x63, 0x2f, 0x69, 0x6e, 0x63, 0x6c, 0x75, 0x64, 0x65, 0x2f, 0x63
        /*0036*/ 	.byte	0x75, 0x74, 0x65, 0x2f, 0x70, 0x6f, 0x69, 0x6e, 0x74, 0x65, 0x72, 0x5f, 0x66, 0x6c, 0x61, 0x67
        /*0046*/ 	.byte	0x67, 0x65, 0x64, 0x2e, 0x68, 0x70, 0x70, 0x00
	.type		$str$26,@object
	.size		$str$26,($str$25 - $str$26)
$str$26:
        /*004e*/ 	.byte	0x2f, 0x74, 0x6d, 0x70, 0x2f, 0x63, 0x75, 0x74, 0x6c, 0x61, 0x73, 0x73, 0x5f, 0x73, 0x77, 0x65
        /*005e*/ 	.byte	0x65, 0x70, 0x5f, 0x73, 0x72, 0x63, 0x2f, 0x69, 0x6e, 0x63, 0x6c, 0x75, 0x64, 0x65, 0x2f, 0x63
        /*006e*/ 	.byte	0x75, 0x74, 0x65, 0x2f, 0x61, 0x74, 0x6f, 0x6d, 0x2f, 0x63, 0x6f, 0x70, 0x79, 0x5f, 0x74, 0x72
        /*007e*/ 	.byte	0x61, 0x69, 0x74, 0x73, 0x5f, 0x73, 0x6d, 0x31, 0x30, 0x30, 0x2e, 0x68, 0x70, 0x70, 0x00
	.type		$str$25,@object
	.size		$str$25,(__unnamed_1 - $str$25)
$str$25:
        /*008d*/ 	.byte	0x28, 0x28, 0x75, 0x69, 0x6e, 0x74, 0x33, 0x32, 0x5f, 0x74, 0x28, 0x74, 0x68, 0x72, 0x65, 0x61
        /*009d*/ 	.byte	0x64, 0x49, 0x64, 0x78, 0x2e, 0x78, 0x29, 0x20, 0x2f, 0x20, 0x33, 0x32, 0x29, 0x20, 0x25, 0x20
        /*00ad*/ 	.byte	0x34, 0x29, 0x20, 0x3d, 0x3d, 0x20, 0x28, 0x28, 0x28, 0x74, 0x6d, 0x65, 0x6d, 0x5f, 0x61, 0x64
        /*00bd*/ 	.byte	0x64, 0x72, 0x20, 0x3e, 0x3e, 0x20, 0x31, 0x36, 0x29, 0x20, 0x2f, 0x20, 0x33, 0x32, 0x29, 0x20
        /*00cd*/ 	.byte	0x25, 0x20, 0x34, 0x29, 0x00
	.type		__unnamed_1,@object
	.size		__unnamed_1,(__unnamed_2 - __unnamed_1)
__unnamed_1:
        /*00d2*/ 	.byte	0x61, 0x75, 0x74, 0x6f, 0x20, 0x63, 0x75, 0x74, 0x65, 0x3a, 0x3a, 0x61, 0x73, 0x5f, 0x70, 0x6f
        /* <DEDUP_REMOVED lines=25> */
	.type		__unnamed_2,@object
	.size		__unnamed_2,(.L_2 - __unnamed_2)
__unnamed_2:
        /* <DEDUP_REMOVED lines=40> */
        /*04f2*/ 	.byte	0x74, 0x65, 0x3a, 0x3a, 0x43, 0x3c, 0x30, 0x3e, 0x3e, 0x3e, 0x3e, 0x5d, 0x00
.L_2:


//--------------------- .nv.shared._ZN7cutlass13device_kernelINS_4gemm6kernel13GemmUniversalIN4cute5tupleIJiiiiEEENS1_10collective13CollectiveMmaINS1_35MainloopSm100TmaUmmaWarpSpecializedILi28ELi2ELi4ENS5_IJNS4_1CILi1EEESB_SB_EEEEENS5_IJNSA_ILi128EEENSA_ILi96EEENSA_ILi32EEEEEENS_12float_e4m3_tENS5_IJlSB_lEEESI_SJ_NS4_8TiledMMAINS4_8MMA_AtomIJNS4_10MMA_TraitsINS4_19SM100_MMA_F8F6F4_SSEJSI_SI_fSE_SF_NS4_17integral_constantINS4_4UMMA5MajorELSQ_0EEESR_NSO_INSP_7ScaleInELSS_0EEEST_EEEEEENS4_6LayoutISC_NS5_IJNSA_ILi0EEESX_SX_EEEEENS5_IJNS4_10UnderscoreES10_S10_EEEEENS4_13SM90_TMA_LOADENS4_14ComposedLayoutINS4_7SwizzleILi1ELi4ELi3EEENS4_18smem_ptr_flag_bitsILi8EEENSW_INS5_IJNSA_ILi8EEESG_EEENS5_IJSG_SB_EEEEEEEvNS4_8identityES13_S1D_vS1E_EENS_8epilogue10collective18CollectiveEpilogueINS1G_23Sm100TmaWarpSpecializedILi1ELi1ELi96ELb0ELb0EEEJSH_NS5_IJNSW_ISE_SB_EENSW_ISF_SB_EEEEESI_SJ_SI_SJ_NS1G_6fusion15FusionCallbacksIS1K_NS1O_17LinearCombinationISI_fSI_fLNS_15FloatRoundStyleE2EEESH_S1N_JEEENS4_5SM1004TMEM4LOAD26SM100_TMEM_LOAD_32dp32b32xES13_S1D_NS4_39AutoVectorizingCopyWithAssumedAlignmentILi128EEENS4_14SM90_TMA_STOREES1D_S1Z_S1Z_EEEvvEEEEvNT_6ParamsE --------------------------
	.section	.nv.shared._ZN7cutlass13device_kernelINS_4gemm6kernel13GemmUniversalIN4cute5tupleIJiiiiEEENS1_10collective13CollectiveMmaINS1_35MainloopSm100TmaUmmaWarpSpecializedILi28ELi2ELi4ENS5_IJNS4_1CILi1EEESB_SB_EEEEENS5_IJNSA_ILi128EEENSA_ILi96EEENSA_ILi32EEEEEENS_12float_e4m3_tENS5_IJlSB_lEEESI_SJ_NS4_8TiledMMAINS4_8MMA_AtomIJNS4_10MMA_TraitsINS4_19SM100_MMA_F8F6F4_SSEJSI_SI_fSE_SF_NS4_17integral_constantINS4_4UMMA5MajorELSQ_0EEESR_NSO_INSP_7ScaleInELSS_0EEEST_EEEEEENS4_6LayoutISC_NS5_IJNSA_ILi0EEESX_SX_EEEEENS5_IJNS4_10UnderscoreES10_S10_EEEEENS4_13SM90_TMA_LOADENS4_14ComposedLayoutINS4_7SwizzleILi1ELi4ELi3EEENS4_18smem_ptr_flag_bitsILi8EEENSW_INS5_IJNSA_ILi8EEESG_EEENS5_IJSG_SB_EEEEEEEvNS4_8identityES13_S1D_vS1E_EENS_8epilogue10collective18CollectiveEpilogueINS1G_23Sm100TmaWarpSpecializedILi1ELi1ELi96ELb0ELb0EEEJSH_NS5_IJNSW_ISE_SB_EENSW_ISF_SB_EEEEESI_SJ_SI_SJ_NS1G_6fusion15FusionCallbacksIS1K_NS1O_17LinearCombinationISI_fSI_fLNS_15FloatRoundStyleE2EEESH_S1N_JEEENS4_5SM1004TMEM4LOAD26SM100_TMEM_LOAD_32dp32b32xES13_S1D_NS4_39AutoVectorizingCopyWithAssumedAlignmentILi128EEENS4_14SM90_TMA_STOREES1D_S1Z_S1Z_EEEvvEEEEvNT_6ParamsE,"aw",@nobits
	.sectionflags	@""
	.align	16
	.zero		1024


//--------------------- .nv.shared.reserved.0     --------------------------
	.section	.nv.shared.reserved.0,"aw",@nobits
	.weak		__nv_reservedSMEM_offset_0_alias
	.size		__nv_reservedSMEM_offset_0_alias, 0, 64
	.other		__nv_reservedSMEM_offset_0_alias,@"STO_CUDA_RESERVED_SHARED STV_DEFAULT"
__nv_reservedSMEM_offset_0_alias:
	.zero		0
.nv.shared.reserved.0:
	.zero		64
	.weak		__nv_reservedSMEM_tcgen05_partition
	.type		__nv_reservedSMEM_tcgen05_partition,@object
	.size		__nv_reservedSMEM_tcgen05_partition,(.L_0 - __nv_reservedSMEM_tcgen05_partition)
__nv_reservedSMEM_tcgen05_partition:
	.zero		32
.L_0:


//--------------------- .nv.global                --------------------------
	.section	.nv.global,"aw",@nobits
.nv.global:
	.type		_ZN40_INTERNAL_6f1e5055_4_k_cu_adb1bbb1_274144cute1_E,@object
	.size		_ZN40_INTERNAL_6f1e5055_4_k_cu_adb1bbb1_274144cute1_E,(_ZN40_INTERNAL_6f1e5055_4_k_cu_adb1bbb1_274144cuda3std3__45__cpo6cbeginE - _ZN40_INTERNAL_6f1e5055_4_k_cu_adb1bbb1_274144cute1_E)
_ZN40_INTERNAL_6f1e5055_4_k_cu_adb1bbb1_274144cute1_E:
	.zero		1
	.type		_ZN40_INTERNAL_6f1e5055_4_k_cu_adb1bbb1_274144cuda3std3__45__cpo6cbeginE,@object
	.size		_ZN40_INTERNAL_6f1e5055_4_k_cu_adb1bbb1_274144cuda3std3__45__cpo6cbeginE,(_ZN40_INTERNAL_6f1e5055_4_k_cu_adb1bbb1_274144cuda3std3__48in_placeE - _ZN40_INTERNAL_6f1e5055_4_k_cu_adb1bbb1_274144cuda3std3__45__cpo6cbeginE)
_ZN40_INTERNAL_6f1e5055_4_k_cu_adb1bbb1_274144cuda3std3__45__cpo6cbeginE:
	.zero		1
	.type		_ZN40_INTERNAL_6f1e5055_4_k_cu_adb1bbb1_274144cuda3std3__48in_placeE,@object
	.size		_ZN40_INTERNAL_6f1e5055_4_k_cu_adb1bbb1_274144cuda3std3__48in_placeE,(_ZN40_INTERNAL_6f1e5055_4_k_cu_adb1bbb1_274144cuda3std6ranges3__45__cpo9iter_moveE - _ZN40_INTERNAL_6f1e5055_4_k_cu_adb1bbb1_274144cuda3std3__48in_placeE)
_ZN40_INTERNAL_6f1e5055_4_k_cu_adb1bbb1_274144cuda3std3__48in_placeE:
	.zero		1
	.type		_ZN40_INTERNAL_6f1e5055_4_k_cu_adb1bbb1_274144cuda3std6ranges3__45__cpo9iter_moveE,@object
	.size		_ZN40_INTERNAL_6f1e5055_4_k_cu_adb1bbb1_274144cuda3std6ranges3__45__cpo9iter_moveE,(_ZN40_INTERNAL_6f1e5055_4_k_cu_adb1bbb1_274144cuda3std3__45__cpo5beginE - _ZN40_INTERNAL_6f1e5055_4_k_cu_adb1bbb1_274144cuda3std6ranges3__45__cpo9iter_moveE)
_ZN40_INTERNAL_6f1e5055_4_k_cu_adb1bbb1_274144cuda3std6ranges3__45__cpo9iter_moveE:
	.zero		1
	.type		_ZN40_INTERNAL_6f1e5055_4_k_cu_adb1bbb1_274144cuda3std3__45__cpo5beginE,@object
	.size		_ZN40_INTERNAL_6f1e5055_4_k_cu_adb1bbb1_274144cuda3std3__45__cpo5beginE,(_ZN40_INTERNAL_6f1e5055_4_k_cu_adb1bbb1_274144cuda3std3__442_GLOBAL__N__6f1e5055_4_k_cu_adb1bbb1_274146ignoreE - _ZN40_INTERNAL_6f1e5055_4_k_cu_adb1bbb1_274144cuda3std3__45__cpo5beginE)
_ZN40_INTERNAL_6f1e5055_4_k_cu_adb1bbb1_274144cuda3std3__45__cpo5beginE:
	.zero		1
	.type		_ZN40_INTERNAL_6f1e5055_4_k_cu_adb1bbb1_274144cuda3std3__442_GLOBAL__N__6f1e5055_4_k_cu_adb1bbb1_274146ignoreE,@object
	.size		_ZN40_INTERNAL_6f1e5055_4_k_cu_adb1bbb1_274144cuda3std3__442_GLOBAL__N__6f1e5055_4_k_cu_adb1bbb1_274146ignoreE,(_ZN40_INTERNAL_6f1e5055_4_k_cu_adb1bbb1_274144cute7productE - _ZN40_INTERNAL_6f1e5055_4_k_cu_adb1bbb1_274144cuda3std3__442_GLOBAL__N__6f1e5055_4_k_cu_adb1bbb1_274146ignoreE)
_ZN40_INTERNAL_6f1e5055_4_k_cu_adb1bbb1_274144cuda3std3__442_GLOBAL__N__6f1e5055_4_k_cu_adb1bbb1_274146ignoreE:
	.zero		1
	.type		_ZN40_INTERNAL_6f1e5055_4_k_cu_adb1bbb1_274144cute7productE,@object
	.size		_ZN40_INTERNAL_6f1e5055_4_k_cu_adb1bbb1_274144cute7productE,(_ZN40_INTERNAL_6f1e5055_4_k_cu_adb1bbb1_274144cuda3std3__45__cpo3endE - _ZN40_INTERNAL_6f1e5055_4_k_cu_adb1bbb1_274144cute7productE)
_ZN40_INTERNAL_6f1e5055_4_k_cu_adb1bbb1_274144cute7productE:
	.zero		1
	.type		_ZN40_INTERNAL_6f1e5055_4_k_cu_adb1bbb1_274144cuda3std3__45__cpo3endE,@object
	.size		_ZN40_INTERNAL_6f1e5055_4_k_cu_adb1bbb1_274144cuda3std3__45__cpo3endE,(_ZN40_INTERNAL_6f1e5055_4_k_cu_adb1bbb1_274144cuda3std3__419piecewise_constructE - _ZN40_INTERNAL_6f1e5055_4_k_cu_adb1bbb1_274144cuda3std3__45__cpo3endE)
_ZN40_INTERNAL_6f1e5055_4_k_cu_adb1bbb1_274144cuda3std3__45__cpo3endE:
	.zero		1
	.type		_ZN40_INTERNAL_6f1e5055_4_k_cu_adb1bbb1_274144cuda3std3__419piecewise_constructE,@object
	.size		_ZN40_INTERNAL_6f1e5055_4_k_cu_adb1bbb1_274144cuda3std3__419piecewise_constructE,(_ZN40_INTERNAL_6f1e5055_4_k_cu_adb1bbb1_274144cuda3std3__45__cpo4cendE - _ZN40_INTERNAL_6f1e5055_4_k_cu_adb1bbb1_274144cuda3std3__419piecewise_constructE)
_ZN40_INTERNAL_6f1e5055_4_k_cu_adb1bbb1_274144cuda3std3__419piecewise_constructE:
	.zero		1
	.type		_ZN40_INTERNAL_6f1e5055_4_k_cu_adb1bbb1_274144cuda3std3__45__cpo4cendE,@object
	.size		_ZN40_INTERNAL_6f1e5055_4_k_cu_adb1bbb1_274144cuda3std3__45__cpo4cendE,(_ZN40_INTERNAL_6f1e5055_4_k_cu_adb1bbb1_274144cuda3std6ranges3__45__cpo4swapE - _ZN40_INTERNAL_6f1e5055_4_k_cu_adb1bbb1_274144cuda3std3__45__cpo4cendE)
_ZN40_INTERNAL_6f1e5055_4_k_cu_adb1bbb1_274144cuda3std3__45__cpo4cendE:
	.zero		1
	.type		_ZN40_INTERNAL_6f1e5055_4_k_cu_adb1bbb1_274144cuda3std6ranges3__45__cpo4swapE,@object
	.size		_ZN40_INTERNAL_6f1e5055_4_k_cu_adb1bbb1_274144cuda3std6ranges3__45__cpo4swapE,(.L_10 - _ZN40_INTERNAL_6f1e5055_4_k_cu_adb1bbb1_274144cuda3std6ranges3__45__cpo4swapE)
_ZN40_INTERNAL_6f1e5055_4_k_cu_adb1bbb1_274144cuda3std6ranges3__45__cpo4swapE:
	.zero		1
.L_10:


//--------------------- .nv.constant0._ZN7cutlass13device_kernelINS_4gemm6kernel13GemmUniversalIN4cute5tupleIJiiiiEEENS1_10collective13CollectiveMmaINS1_35MainloopSm100TmaUmmaWarpSpecializedILi28ELi2ELi4ENS5_IJNS4_1CILi1EEESB_SB_EEEEENS5_IJNSA_ILi128EEENSA_ILi96EEENSA_ILi32EEEEEENS_12float_e4m3_tENS5_IJlSB_lEEESI_SJ_NS4_8TiledMMAINS4_8MMA_AtomIJNS4_10MMA_TraitsINS4_19SM100_MMA_F8F6F4_SSEJSI_SI_fSE_SF_NS4_17integral_constantINS4_4UMMA5MajorELSQ_0EEESR_NSO_INSP_7ScaleInELSS_0EEEST_EEEEEENS4_6LayoutISC_NS5_IJNSA_ILi0EEESX_SX_EEEEENS5_IJNS4_10UnderscoreES10_S10_EEEEENS4_13SM90_TMA_LOADENS4_14ComposedLayoutINS4_7SwizzleILi1ELi4ELi3EEENS4_18smem_ptr_flag_bitsILi8EEENSW_INS5_IJNSA_ILi8EEESG_EEENS5_IJSG_SB_EEEEEEEvNS4_8identityES13_S1D_vS1E_EENS_8epilogue10collective18CollectiveEpilogueINS1G_23Sm100TmaWarpSpecializedILi1ELi1ELi96ELb0ELb0EEEJSH_NS5_IJNSW_ISE_SB_EENSW_ISF_SB_EEEEESI_SJ_SI_SJ_NS1G_6fusion15FusionCallbacksIS1K_NS1O_17LinearCombinationISI_fSI_fLNS_15FloatRoundStyleE2EEESH_S1N_JEEENS4_5SM1004TMEM4LOAD26SM100_TMEM_LOAD_32dp32b32xES13_S1D_NS4_39AutoVectorizingCopyWithAssumedAlignmentILi128EEENS4_14SM90_TMA_STOREES1D_S1Z_S1Z_EEEvvEEEEvNT_6ParamsE --------------------------
	.section	.nv.constant0._ZN7cutlass13device_kernelINS_4gemm6kernel13GemmUniversalIN4cute5tupleIJiiiiEEENS1_10collective13CollectiveMmaINS1_35MainloopSm100TmaUmmaWarpSpecializedILi28ELi2ELi4ENS5_IJNS4_1CILi1EEESB_SB_EEEEENS5_IJNSA_ILi128EEENSA_ILi96EEENSA_ILi32EEEEEENS_12float_e4m3_tENS5_IJlSB_lEEESI_SJ_NS4_8TiledMMAINS4_8MMA_AtomIJNS4_10MMA_TraitsINS4_19SM100_MMA_F8F6F4_SSEJSI_SI_fSE_SF_NS4_17integral_constantINS4_4UMMA5MajorELSQ_0EEESR_NSO_INSP_7ScaleInELSS_0EEEST_EEEEEENS4_6LayoutISC_NS5_IJNSA_ILi0EEESX_SX_EEEEENS5_IJNS4_10UnderscoreES10_S10_EEEEENS4_13SM90_TMA_LOADENS4_14ComposedLayoutINS4_7SwizzleILi1ELi4ELi3EEENS4_18smem_ptr_flag_bitsILi8EEENSW_INS5_IJNSA_ILi8EEESG_EEENS5_IJSG_SB_EEEEEEEvNS4_8identityES13_S1D_vS1E_EENS_8epilogue10collective18CollectiveEpilogueINS1G_23Sm100TmaWarpSpecializedILi1ELi1ELi96ELb0ELb0EEEJSH_NS5_IJNSW_ISE_SB_EENSW_ISF_SB_EEEEESI_SJ_SI_SJ_NS1G_6fusion15FusionCallbacksIS1K_NS1O_17LinearCombinationISI_fSI_fLNS_15FloatRoundStyleE2EEESH_S1N_JEEENS4_5SM1004TMEM4LOAD26SM100_TMEM_LOAD_32dp32b32xES13_S1D_NS4_39AutoVectorizingCopyWithAssumedAlignmentILi128EEENS4_14SM90_TMA_STOREES1D_S1Z_S1Z_EEEvvEEEEvNT_6ParamsE,"a",@progbits
	.sectionflags	@""
	.align	4
.nv.constant0._ZN7cutlass13device_kernelINS_4gemm6kernel13GemmUniversalIN4cute5tupleIJiiiiEEENS1_10collective13CollectiveMmaINS1_35MainloopSm100TmaUmmaWarpSpecializedILi28ELi2ELi4ENS5_IJNS4_1CILi1EEESB_SB_EEEEENS5_IJNSA_ILi128EEENSA_ILi96EEENSA_ILi32EEEEEENS_12float_e4m3_tENS5_IJlSB_lEEESI_SJ_NS4_8TiledMMAINS4_8MMA_AtomIJNS4_10MMA_TraitsINS4_19SM100_MMA_F8F6F4_SSEJSI_SI_fSE_SF_NS4_17integral_constantINS4_4UMMA5MajorELSQ_0EEESR_NSO_INSP_7ScaleInELSS_0EEEST_EEEEEENS4_6LayoutISC_NS5_IJNSA_ILi0EEESX_SX_EEEEENS5_IJNS4_10UnderscoreES10_S10_EEEEENS4_13SM90_TMA_LOADENS4_14ComposedLayoutINS4_7SwizzleILi1ELi4ELi3EEENS4_18smem_ptr_flag_bitsILi8EEENSW_INS5_IJNSA_ILi8EEESG_EEENS5_IJSG_SB_EEEEEEEvNS4_8identityES13_S1D_vS1E_EENS_8epilogue10collective18CollectiveEpilogueINS1G_23Sm100TmaWarpSpecializedILi1ELi1ELi96ELb0ELb0EEEJSH_NS5_IJNSW_ISE_SB_EENSW_ISF_SB_EEEEESI_SJ_SI_SJ_NS1G_6fusion15FusionCallbacksIS1K_NS1O_17LinearCombinationISI_fSI_fLNS_15FloatRoundStyleE2EEESH_S1N_JEEENS4_5SM1004TMEM4LOAD26SM100_TMEM_LOAD_32dp32b32xES13_S1D_NS4_39AutoVectorizingCopyWithAssumedAlignmentILi128EEENS4_14SM90_TMA_STOREES1D_S1Z_S1Z_EEEvvEEEEvNT_6ParamsE:
	.zero		2944


//--------------------- SYMBOLS --------------------------

	.type		.nv.reservedSmem.offset0,@object
	.size		.nv.reservedSmem.offset0,0x4
	.type		.nv.reservedSmem.cap,@object
	.size		.nv.reservedSmem.cap,0x4
	.type		__assertfail,@function
